// auto-generated by cutlass_sweep.gemm — config: {"arch": "sm_90", "cluster_m": 4, "cluster_n": 1, "dtype": "int8", "dtype_b": "int8", "layout": "nt", "stages": 0, "tile_k": 32, "tile_m": 256, "tile_n": 256}
#include "cutlass/cutlass.h"
#include "cutlass/gemm/collective/collective_builder.hpp"
#include "cutlass/gemm/device/gemm_universal_adapter.h"
#include "cutlass/gemm/kernel/gemm_universal.hpp"
#include "cutlass/epilogue/collective/collective_builder.hpp"

using ElemA = int8_t;
using ElemB = int8_t;
using ElemCD = int8_t;
using Acc  = int32_t;
using TileShape    = cute::Shape<cute::_256, cute::_256, cute::_32>;
using ClusterShape = cute::Shape<cute::_4, cute::_1, cute::_1>;

using CollectiveEpilogue = typename cutlass::epilogue::collective::CollectiveBuilder<
    cutlass::arch::Sm90, cutlass::arch::OpClassTensorOp,
    TileShape, ClusterShape,
    cutlass::epilogue::collective::EpilogueTileAuto,
    Acc, Acc,
    ElemCD, cutlass::layout::RowMajor, 128 / cutlass::sizeof_bits<ElemCD>::value,
    ElemCD, cutlass::layout::RowMajor, 128 / cutlass::sizeof_bits<ElemCD>::value,
    cutlass::epilogue::collective::EpilogueScheduleAuto
  >::CollectiveOp;

using CollectiveMainloop = typename cutlass::gemm::collective::CollectiveBuilder<
    cutlass::arch::Sm90, cutlass::arch::OpClassTensorOp,
    ElemA, cutlass::layout::RowMajor, 128 / cutlass::sizeof_bits<ElemA>::value,
    ElemB, cutlass::layout::ColumnMajor, 128 / cutlass::sizeof_bits<ElemB>::value,
    Acc,
    TileShape, ClusterShape,
    cutlass::gemm::collective::StageCountAutoCarveout<static_cast<int>(sizeof(typename CollectiveEpilogue::SharedStorage))>,
    cutlass::gemm::collective::KernelScheduleAuto
  >::CollectiveOp;

using GemmKernel = cutlass::gemm::kernel::GemmUniversal<
    cute::Shape<int,int,int,int>,
    CollectiveMainloop,
    CollectiveEpilogue
>;
using Gemm = cutlass::gemm::device::GemmUniversalAdapter<GemmKernel>;

// Force the device kernel symbol into the cubin without needing a host main.
auto* _anchor = &cutlass::device_kernel<GemmKernel>;


// ===== COMPILED SASS (sm_90a) =====

	.target	sm_90a

	.elftype	@"ET_EXEC"


//--------------------- .note.nv.tkinfo           --------------------------
	.section	.note.nv.tkinfo,"",@"SHT_NOTE"
	.sectionflags	@"SHF_NOTE_NV_TKINFO"
	.tkinfo
        /*0018*/ 	.word	0x00000002
        /*0030*/ 	.string	""
        /*0030*/ 	.string	"ptxas"
        /*0030*/ 	.string	"Cuda compilation tools, release 13.0, V13.0.88"
        /*0030*/ 	.string	"Build cuda_13.0.r13.0/compiler.36424714_0"
        /*0030*/ 	.string	"-arch sm_90a -m 64 "



//--------------------- .note.nv.cuinfo           --------------------------
	.section	.note.nv.cuinfo,"",@"SHT_NOTE"
	.sectionflags	@"SHF_NOTE_NV_CUINFO"
        /*0018*/ 	.short	0x0002
        /*001a*/ 	.short	0x005a
        /*001c*/ 	.short	0x0082
	.zero		2


//--------------------- .nv.info                  --------------------------
	.section	.nv.info,"",@"SHT_CUDA_INFO"
	.align	4


	//----- nvinfo : EIATTR_REGCOUNT
	.align		4
        /*0000*/ 	.byte	0x04, 0x2f
        /*0002*/ 	.short	(.L_15 - .L_14)
	.align		4
.L_14:
        /*0004*/ 	.word	index@(_ZN7cutlass13device_kernelINS_4gemm6kernel13GemmUniversalIN4cute5tupleIJiiiiEEENS1_10collective13CollectiveMmaINS1_34MainloopSm90TmaGmmaWarpSpecializedILi14ENS5_IJNS4_1CILi4EEENSA_ILi1EEESC_EEENS1_35KernelTmaWarpSpecializedCooperativeEEENS5_IJNSA_ILi256EEESG_NSA_ILi32EEEEEEaNS5_IJlSC_lEEEaSJ_NS4_8TiledMMAINS4_8MMA_AtomIJNS4_4SM904GMMA27MMA_64x256x32_S32S8S8_SS_TNEEEENS4_6LayoutINS5_IJNSA_ILi2EEESC_SC_EEENS5_IJSC_NSA_ILi0EEEST_EEEEENS5_IJNS4_10UnderscoreESW_SW_EEEEENS4_13SM90_TMA_LOADENS4_14ComposedLayoutINS4_7SwizzleILi1ELi4ELi3EEENS4_18smem_ptr_flag_bitsILi8EEENSQ_INS5_IJNSA_ILi8EEESH_EEENS5_IJSH_SC_EEEEEEEvNS4_8identityENS4_23SM90_TMA_LOAD_MULTICASTES19_vS1A_EENS_8epilogue10collective6detail29Sm90TmaWarpSpecializedAdapterINS1E_15DefaultEpilogueIaSJ_SJ_NS1D_6thread17LinearCombinationIaLi1EiiLNS1I_9ScaleType4KindE0ELNS_15FloatRoundStyleE2EaEENS1_15EpilogueDefaultEEEEEvvEEEEvNT_6ParamsE)
        /*0008*/ 	.word	0x000000a8


	//----- nvinfo : EIATTR_FRAME_SIZE
	.align		4
.L_15:
        /*000c*/ 	.byte	0x04, 0x11
        /*000e*/ 	.short	(.L_17 - .L_16)
	.align		4
.L_16:
        /*0010*/ 	.word	index@(_ZN7cutlass13device_kernelINS_4gemm6kernel13GemmUniversalIN4cute5tupleIJiiiiEEENS1_10collective13CollectiveMmaINS1_34MainloopSm90TmaGmmaWarpSpecializedILi14ENS5_IJNS4_1CILi4EEENSA_ILi1EEESC_EEENS1_35KernelTmaWarpSpecializedCooperativeEEENS5_IJNSA_ILi256EEESG_NSA_ILi32EEEEEEaNS5_IJlSC_lEEEaSJ_NS4_8TiledMMAINS4_8MMA_AtomIJNS4_4SM904GMMA27MMA_64x256x32_S32S8S8_SS_TNEEEENS4_6LayoutINS5_IJNSA_ILi2EEESC_SC_EEENS5_IJSC_NSA_ILi0EEEST_EEEEENS5_IJNS4_10UnderscoreESW_SW_EEEEENS4_13SM90_TMA_LOADENS4_14ComposedLayoutINS4_7SwizzleILi1ELi4ELi3EEENS4_18smem_ptr_flag_bitsILi8EEENSQ_INS5_IJNSA_ILi8EEESH_EEENS5_IJSH_SC_EEEEEEEvNS4_8identityENS4_23SM90_TMA_LOAD_MULTICASTES19_vS1A_EENS_8epilogue10collective6detail29Sm90TmaWarpSpecializedAdapterINS1E_15DefaultEpilogueIaSJ_SJ_NS1D_6thread17LinearCombinationIaLi1EiiLNS1I_9ScaleType4KindE0ELNS_15FloatRoundStyleE2EaEENS1_15EpilogueDefaultEEEEEvvEEEEvNT_6ParamsE)
        /*0014*/ 	.word	0x000002c0


	//----- nvinfo : EIATTR_MIN_STACK_SIZE
	.align		4
.L_17:
        /*0018*/ 	.byte	0x04, 0x12
        /*001a*/ 	.short	(.L_19 - .L_18)
	.align		4
.L_18:
        /*001c*/ 	.word	index@(_ZN7cutlass13device_kernelINS_4gemm6kernel13GemmUniversalIN4cute5tupleIJiiiiEEENS1_10collective13CollectiveMmaINS1_34MainloopSm90TmaGmmaWarpSpecializedILi14ENS5_IJNS4_1CILi4EEENSA_ILi1EEESC_EEENS1_35KernelTmaWarpSpecializedCooperativeEEENS5_IJNSA_ILi256EEESG_NSA_ILi32EEEEEEaNS5_IJlSC_lEEEaSJ_NS4_8TiledMMAINS4_8MMA_AtomIJNS4_4SM904GMMA27MMA_64x256x32_S32S8S8_SS_TNEEEENS4_6LayoutINS5_IJNSA_ILi2EEESC_SC_EEENS5_IJSC_NSA_ILi0EEEST_EEEEENS5_IJNS4_10UnderscoreESW_SW_EEEEENS4_13SM90_TMA_LOADENS4_14ComposedLayoutINS4_7SwizzleILi1ELi4ELi3EEENS4_18smem_ptr_flag_bitsILi8EEENSQ_INS5_IJNSA_ILi8EEESH_EEENS5_IJSH_SC_EEEEEEEvNS4_8identityENS4_23SM90_TMA_LOAD_MULTICASTES19_vS1A_EENS_8epilogue10collective6detail29Sm90TmaWarpSpecializedAdapterINS1E_15DefaultEpilogueIaSJ_SJ_NS1D_6thread17LinearCombinationIaLi1EiiLNS1I_9ScaleType4KindE0ELNS_15FloatRoundStyleE2EaEENS1_15EpilogueDefaultEEEEEvvEEEEvNT_6ParamsE)
        /*0020*/ 	.word	0x000002c0
.L_19:


//--------------------- .nv.compat                --------------------------
	.section	.nv.compat,"",@"SHT_CUDA_COMPAT_INFO"
	.align	4
        /*0000*/ 	.byte	0x02, 0x09, 0x01, 0x00, 0x02, 0x02, 0x04, 0x00, 0x02, 0x05, 0x05, 0x00, 0x03, 0x07, 0x01, 0x01
        /*0010*/ 	.byte	0x02, 0x03, 0x01, 0x00, 0x02, 0x06, 0x01, 0x00, 0x04, 0x0b, 0x08, 0x00, 0x00, 0x00, 0x00, 0x00
        /*0020*/ 	.byte	0x00, 0x00, 0x00, 0x00


//--------------------- .nv.info._ZN7cutlass13device_kernelINS_4gemm6kernel13GemmUniversalIN4cute5tupleIJiiiiEEENS1_10collective13CollectiveMmaINS1_34MainloopSm90TmaGmmaWarpSpecializedILi14ENS5_IJNS4_1CILi4EEENSA_ILi1EEESC_EEENS1_35KernelTmaWarpSpecializedCooperativeEEENS5_IJNSA_ILi256EEESG_NSA_ILi32EEEEEEaNS5_IJlSC_lEEEaSJ_NS4_8TiledMMAINS4_8MMA_AtomIJNS4_4SM904GMMA27MMA_64x256x32_S32S8S8_SS_TNEEEENS4_6LayoutINS5_IJNSA_ILi2EEESC_SC_EEENS5_IJSC_NSA_ILi0EEEST_EEEEENS5_IJNS4_10UnderscoreESW_SW_EEEEENS4_13SM90_TMA_LOADENS4_14ComposedLayoutINS4_7SwizzleILi1ELi4ELi3EEENS4_18smem_ptr_flag_bitsILi8EEENSQ_INS5_IJNSA_ILi8EEESH_EEENS5_IJSH_SC_EEEEEEEvNS4_8identityENS4_23SM90_TMA_LOAD_MULTICASTES19_vS1A_EENS_8epilogue10collective6detail29Sm90TmaWarpSpecializedAdapterINS1E_15DefaultEpilogueIaSJ_SJ_NS1D_6thread17LinearCombinationIaLi1EiiLNS1I_9ScaleType4KindE0ELNS_15FloatRoundStyleE2EaEENS1_15EpilogueDefaultEEEEEvvEEEEvNT_6ParamsE --------------------------
	.section	.nv.info._ZN7cutlass13device_kernelINS_4gemm6kernel13GemmUniversalIN4cute5tupleIJiiiiEEENS1_10collective13CollectiveMmaINS1_34MainloopSm90TmaGmmaWarpSpecializedILi14ENS5_IJNS4_1CILi4EEENSA_ILi1EEESC_EEENS1_35KernelTmaWarpSpecializedCooperativeEEENS5_IJNSA_ILi256EEESG_NSA_ILi32EEEEEEaNS5_IJlSC_lEEEaSJ_NS4_8TiledMMAINS4_8MMA_AtomIJNS4_4SM904GMMA27MMA_64x256x32_S32S8S8_SS_TNEEEENS4_6LayoutINS5_IJNSA_ILi2EEESC_SC_EEENS5_IJSC_NSA_ILi0EEEST_EEEEENS5_IJNS4_10UnderscoreESW_SW_EEEEENS4_13SM90_TMA_LOADENS4_14ComposedLayoutINS4_7SwizzleILi1ELi4ELi3EEENS4_18smem_ptr_flag_bitsILi8EEENSQ_INS5_IJNSA_ILi8EEESH_EEENS5_IJSH_SC_EEEEEEEvNS4_8identityENS4_23SM90_TMA_LOAD_MULTICASTES19_vS1A_EENS_8epilogue10collective6detail29Sm90TmaWarpSpecializedAdapterINS1E_15DefaultEpilogueIaSJ_SJ_NS1D_6thread17LinearCombinationIaLi1EiiLNS1I_9ScaleType4KindE0ELNS_15FloatRoundStyleE2EaEENS1_15EpilogueDefaultEEEEEvvEEEEvNT_6ParamsE,"",@"SHT_CUDA_INFO"
	.sectionflags	@""
	.align	4


	//----- nvinfo : EIATTR_CUDA_API_VERSION
	.align		4
        /*0000*/ 	.byte	0x04, 0x37
        /*0002*/ 	.short	(.L_21 - .L_20)
.L_20:
        /*0004*/ 	.word	0x00000082


	//----- nvinfo : EIATTR_KPARAM_INFO
	.align		4
.L_21:
        /*0008*/ 	.byte	0x04, 0x17
        /*000a*/ 	.short	(.L_23 - .L_22)
.L_22:
        /*000c*/ 	.word	0x00000000
        /*0010*/ 	.short	0x0000
        /*0012*/ 	.short	0x0070
        /*0014*/ 	.byte	0x00, 0xf0, 0x01, 0x10


	//----- nvinfo : EIATTR_SPARSE_MMA_MASK
	.align		4
.L_23:
        /*0018*/ 	.byte	0x03, 0x50
        /*001a*/ 	.short	0x0000


	//----- nvinfo : EIATTR_MAXREG_COUNT
	.align		4
        /*001c*/ 	.byte	0x03, 0x1b
        /*001e*/ 	.short	0x00a8


	//----- nvinfo : EIATTR_NUM_BARRIERS
	.align		4
        /*0020*/ 	.byte	0x02, 0x4c
        /*0022*/ 	.byte	0x01
	.zero		1


	//----- nvinfo : EIATTR_EXTERNS
	.align		4
        /*0024*/ 	.byte	0x04, 0x0f
        /*0026*/ 	.short	(.L_25 - .L_24)


	//   ....[0]....
	.align		4
.L_24:
        /*0028*/ 	.word	index@(__assertfail)


	//----- nvinfo : EIATTR_ANNOTATIONS
	.align		4
.L_25:
        /*002c*/ 	.byte	0x04, 0x55
        /*002e*/ 	.short	(.L_27 - .L_26)


	//   ....[0]....
.L_26:
        /*0030*/ 	.word	0x00000001
        /*0034*/ 	.byte	0x80, 0x0b, 0x00, 0x00, 0x01, 0x00, 0x00, 0x00, 0xa0, 0x0b, 0x00, 0x00, 0x01, 0x00, 0x00, 0x00
        /* <DEDUP_REMOVED lines=251> */
        /*0ff4*/ 	.byte	0xd0, 0x1a, 0x01, 0x00, 0x01, 0x00, 0x00, 0x00, 0xf0, 0x1a, 0x01, 0x00


	//----- nvinfo : EIATTR_MERCURY_ISA_VERSION
	.align		4
.L_27:
        /*1000*/ 	.byte	0x03, 0x5f
        /*1002*/ 	.short	0x0101


	//----- nvinfo : EIATTR_INT_WARP_WIDE_INSTR_OFFSETS
	.align		4
        /*1004*/ 	.byte	0x04, 0x31
        /*1006*/ 	.short	(.L_29 - .L_28)


	//   ....[0]....
.L_28:
        /*1008*/ 	.word	0x00000700


	//   ....[1]....
        /*100c*/ 	.word	0x00000730


	//   ....[2]....
        /*1010*/ 	.word	0x000008a0


	//----- nvinfo : EIATTR_COOP_GROUP_MASK_REGIDS
	.align		4
.L_29:
        /*1014*/ 	.byte	0x04, 0x29
        /*1016*/ 	.short	(.L_31 - .L_30)


	//   ....[0]....
.L_30:
        /*1018*/ 	.word	0xffffffff


	//   ....[1]....
        /*101c*/ 	.word	0xffffffff


	//   ....[2]....
        /*1020*/ 	.word	0xffffffff


	//   ....[3]....
        /*1024*/ 	.word	0xffffffff


	//   ....[4]....
        /*1028*/ 	.word	0xffffffff


	//   ....[5]....
        /*102c*/ 	.word	0xffffffff


	//----- nvinfo : EIATTR_COOP_GROUP_INSTR_OFFSETS
	.align		4
.L_31:
        /*1030*/ 	.byte	0x04, 0x28
        /*1032*/ 	.short	(.L_33 - .L_32)


	//   ....[0]....
.L_32:
        /*1034*/ 	.word	0x00000070


	//   ....[1]....
        /*1038*/ 	.word	0x00000080


	//   ....[2]....
        /*103c*/ 	.word	0x000001a0


	//   ....[3]....
        /*1040*/ 	.word	0x00000540


	//   ....[4]....
        /*1044*/ 	.word	0x000009d0


	//   ....[5]....
        /*1048*/ 	.word	0x000015a0


	//----- nvinfo : EIATTR_REG_RECONFIG
	.align		4
.L_33:
        /*104c*/ 	.byte	0x01, 0x54
	.zero		2


	//----- nvinfo : EIATTR_SYSCALL_OFFSETS
	.align		4
        /*1050*/ 	.byte	0x04, 0x46
        /*1052*/ 	.short	(.L_35 - .L_34)


	//   ....[0]....
.L_34:
        /*1054*/ 	.word	0x00001760


	//----- nvinfo : EIATTR_MBARRIER_INSTR_OFFSETS
	.align		4
.L_35:
        /*1058*/ 	.byte	0x04, 0x39
        /*105a*/ 	.short	(.L_37 - .L_36)


	//   ....[0]....
.L_36:
        /*105c*/ 	.word	0x00000340
        /*1060*/ 	.word	0x000000ff
        /*1064*/ 	.word	0x00000000
        /*1068*/ 	.short	0x0100
        /*106a*/ 	.byte	0x08
	.zero		1


	//   ....[1]....
        /*106c*/ 	.word	0x00000350
        /*1070*/ 	.word	0x000000ff
        /*1074*/ 	.word	0x00000070
        /*1078*/ 	.short	0x0100
        /*107a*/ 	.byte	0x08
	.zero		1


	//   ....[2]....
        /*107c*/ 	.word	0x00000360
        /*1080*/ 	.word	0x000000ff
        /*1084*/ 	.word	0x00000008
        /*1088*/ 	.short	0x0100
        /*108a*/ 	.byte	0x08
	.zero		1


	//   ....[3]....
        /*108c*/ 	.word	0x00000370
        /*1090*/ 	.word	0x000000ff
        /*1094*/ 	.word	0x00000078
        /*1098*/ 	.short	0x0100
        /*109a*/ 	.byte	0x08
	.zero		1


	//   ....[4]....
        /*109c*/ 	.word	0x00000380
        /*10a0*/ 	.word	0x000000ff
        /*10a4*/ 	.word	0x00000010
        /*10a8*/ 	.short	0x0100
        /*10aa*/ 	.byte	0x08
	.zero		1


	//   ....[5]....
        /*10ac*/ 	.word	0x00000390
        /*10b0*/ 	.word	0x000000ff
        /*10b4*/ 	.word	0x00000080
        /*10b8*/ 	.short	0x0100
        /*10ba*/ 	.byte	0x08
	.zero		1


	//   ....[6]....
        /*10bc*/ 	.word	0x000003a0
        /*10c0*/ 	.word	0x000000ff
        /*10c4*/ 	.word	0x00000018
        /*10c8*/ 	.short	0x0100
        /*10ca*/ 	.byte	0x08
	.zero		1


	//   ....[7]....
        /*10cc*/ 	.word	0x000003b0
        /*10d0*/ 	.word	0x000000ff
        /*10d4*/ 	.word	0x00000088
        /*10d8*/ 	.short	0x0100
        /*10da*/ 	.byte	0x08
	.zero		1


	//   ....[8]....
        /*10dc*/ 	.word	0x000003c0
        /*10e0*/ 	.word	0x000000ff
        /*10e4*/ 	.word	0x00000020
        /*10e8*/ 	.short	0x0100
        /*10ea*/ 	.byte	0x08
	.zero		1


	//   ....[9]....
        /*10ec*/ 	.word	0x000003d0
        /*10f0*/ 	.word	0x000000ff
        /*10f4*/ 	.word	0x00000090
        /*10f8*/ 	.short	0x0100
        /*10fa*/ 	.byte	0x08
	.zero		1


	//   ....[10]....
        /*10fc*/ 	.word	0x000003e0
        /*1100*/ 	.word	0x000000ff
        /*1104*/ 	.word	0x00000028
        /*1108*/ 	.short	0x0100
        /*110a*/ 	.byte	0x08
	.zero		1


	//   ....[11]....
        /*110c*/ 	.word	0x000003f0
        /*1110*/ 	.word	0x000000ff
        /*1114*/ 	.word	0x00000098
        /*1118*/ 	.short	0x0100
        /*111a*/ 	.byte	0x08
	.zero		1


	//   ....[12]....
        /*111c*/ 	.word	0x00000400
        /*1120*/ 	.word	0x000000ff
        /*1124*/ 	.word	0x00000030
        /*1128*/ 	.short	0x0100
        /*112a*/ 	.byte	0x08
	.zero		1


	//   ....[13]....
        /*112c*/ 	.word	0x00000410
        /*1130*/ 	.word	0x000000ff
        /*1134*/ 	.word	0x000000a0
        /*1138*/ 	.short	0x0100
        /*113a*/ 	.byte	0x08
	.zero		1


	//   ....[14]....
        /*113c*/ 	.word	0x00000420
        /*1140*/ 	.word	0x000000ff
        /*1144*/ 	.word	0x00000038
        /*1148*/ 	.short	0x0100
        /*114a*/ 	.byte	0x08
	.zero		1


	//   ....[15]....
        /*114c*/ 	.word	0x00000430
        /*1150*/ 	.word	0x000000ff
        /*1154*/ 	.word	0x000000a8
        /*1158*/ 	.short	0x0100
        /*115a*/ 	.byte	0x08
	.zero		1


	//   ....[16]....
        /*115c*/ 	.word	0x00000440
        /*1160*/ 	.word	0x000000ff
        /*1164*/ 	.word	0x00000040
        /*1168*/ 	.short	0x0100
        /*116a*/ 	.byte	0x08
	.zero		1


	//   ....[17]....
        /*116c*/ 	.word	0x00000450
        /*1170*/ 	.word	0x000000ff
        /*1174*/ 	.word	0x000000b0
        /*1178*/ 	.short	0x0100
        /*117a*/ 	.byte	0x08
	.zero		1


	//   ....[18]....
        /*117c*/ 	.word	0x00000460
        /*1180*/ 	.word	0x000000ff
        /*1184*/ 	.word	0x00000048
        /*1188*/ 	.short	0x0100
        /*118a*/ 	.byte	0x08
	.zero		1


	//   ....[19]....
        /*118c*/ 	.word	0x00000470
        /*1190*/ 	.word	0x000000ff
        /*1194*/ 	.word	0x000000b8
        /*1198*/ 	.short	0x0100
        /*119a*/ 	.byte	0x08
	.zero		1


	//   ....[20]....
        /*119c*/ 	.word	0x00000480
        /*11a0*/ 	.word	0x000000ff
        /*11a4*/ 	.word	0x00000050
        /*11a8*/ 	.short	0x0100
        /*11aa*/ 	.byte	0x08
	.zero		1


	//   ....[21]....
        /*11ac*/ 	.word	0x00000490
        /*11b0*/ 	.word	0x000000ff
        /*11b4*/ 	.word	0x000000c0
        /*11b8*/ 	.short	0x0100
        /*11ba*/ 	.byte	0x08
	.zero		1


	//   ....[22]....
        /*11bc*/ 	.word	0x000004a0
        /*11c0*/ 	.word	0x000000ff
        /*11c4*/ 	.word	0x00000058
        /*11c8*/ 	.short	0x0100
        /*11ca*/ 	.byte	0x08
	.zero		1


	//   ....[23]....
        /*11cc*/ 	.word	0x000004b0
        /*11d0*/ 	.word	0x000000ff
        /*11d4*/ 	.word	0x000000c8
        /*11d8*/ 	.short	0x0100
        /*11da*/ 	.byte	0x08
	.zero		1


	//   ....[24]....
        /*11dc*/ 	.word	0x000004c0
        /*11e0*/ 	.word	0x000000ff
        /*11e4*/ 	.word	0x00000060
        /*11e8*/ 	.short	0x0100
        /*11ea*/ 	.byte	0x08
	.zero		1


	//   ....[25]....
        /*11ec*/ 	.word	0x000004d0
        /*11f0*/ 	.word	0x000000ff
        /*11f4*/ 	.word	0x000000d0
        /*11f8*/ 	.short	0x0100
        /*11fa*/ 	.byte	0x08
	.zero		1


	//   ....[26]....
        /*11fc*/ 	.word	0x000004e0
        /*1200*/ 	.word	0x000000ff
        /*1204*/ 	.word	0x00000068
        /*1208*/ 	.short	0x0100
        /*120a*/ 	.byte	0x08
	.zero		1


	//   ....[27]....
        /*120c*/ 	.word	0x000004f0
        /*1210*/ 	.word	0x000000ff
        /*1214*/ 	.word	0x000000d8
        /*1218*/ 	.short	0x0100
        /*121a*/ 	.byte	0x08
	.zero		1


	//   ....[28]....
        /*121c*/ 	.word	0x00000900
        /*1220*/ 	.word	0x000000ff
        /*1224*/ 	.word	0x000000f0
        /*1228*/ 	.short	0x0100
        /*122a*/ 	.byte	0x06
	.zero		1


	//   ....[29]....
        /*122c*/ 	.word	0x00000930
        /*1230*/ 	.word	0x000000ff
        /*1234*/ 	.word	0x000000f8
        /*1238*/ 	.short	0x0100
        /*123a*/ 	.byte	0x06
	.zero		1


	//   ....[30]....
        /*123c*/ 	.word	0x00001840
        /*1240*/ 	.word	0x00000003
        /*1244*/ 	.word	0x00000000
        /*1248*/ 	.short	0x010a
        /*124a*/ 	.byte	0x3f
	.zero		1


	//   ....[31]....
        /*124c*/ 	.word	0x00001880
        /*1250*/ 	.word	0x00000003
        /*1254*/ 	.word	0x00000000
        /*1258*/ 	.short	0x010a
        /*125a*/ 	.byte	0x3f
	.zero		1


	//   ....[32]....
        /*125c*/ 	.word	0x00001f20
        /*1260*/ 	.word	0x00000005
        /*1264*/ 	.word	0x00000000
        /*1268*/ 	.short	0x010a
        /*126a*/ 	.byte	0x3f
	.zero		1


	//   ....[33]....
        /*126c*/ 	.word	0x00001f60
        /*1270*/ 	.word	0x00000005
        /*1274*/ 	.word	0x00000000
        /*1278*/ 	.short	0x010a
        /*127a*/ 	.byte	0x3f
	.zero		1


	//   ....[34]....
        /*127c*/ 	.word	0x00002b90
        /*1280*/ 	.word	0x00000005
        /*1284*/ 	.word	0x00000000
        /*1288*/ 	.short	0x0101
        /*128a*/ 	.byte	0x3f
	.zero		1


	//   ....[35]....
        /*128c*/ 	.word	0x00002db0
        /*1290*/ 	.word	0x00000000
        /*1294*/ 	.word	0x00000000
        /*1298*/ 	.short	0x0101
        /*129a*/ 	.byte	0x3f
	.zero		1


	//   ....[36]....
        /*129c*/ 	.word	0x00011650
        /*12a0*/ 	.word	0x0000000c
        /*12a4*/ 	.word	0x00000070
        /*12a8*/ 	.short	0x010a
        /*12aa*/ 	.byte	0x3f
	.zero		1


	//   ....[37]....
        /*12ac*/ 	.word	0x000119f0
        /*12b0*/ 	.word	0x00000002
        /*12b4*/ 	.word	0x000000f8
        /*12b8*/ 	.short	0x0101
        /*12ba*/ 	.byte	0x3f
	.zero		1


	//   ....[38]....
        /*12bc*/ 	.word	0x000121f0
        /*12c0*/ 	.word	0x00000005
        /*12c4*/ 	.word	0x00000000
        /*12c8*/ 	.short	0x010a
        /*12ca*/ 	.byte	0x3f
	.zero		1


	//   ....[39]....
        /*12cc*/ 	.word	0x00012280
        /*12d0*/ 	.word	0x00000007
        /*12d4*/ 	.word	0x00000000
        /*12d8*/ 	.short	0x010a
        /*12da*/ 	.byte	0x3f
	.zero		1


	//   ....[40]....
        /*12dc*/ 	.word	0x00012310
        /*12e0*/ 	.word	0x00000007
        /*12e4*/ 	.word	0x00000000
        /*12e8*/ 	.short	0x010a
        /*12ea*/ 	.byte	0x3f
	.zero		1


	//   ....[41]....
        /*12ec*/ 	.word	0x000123a0
        /*12f0*/ 	.word	0x00000007
        /*12f4*/ 	.word	0x00000000
        /*12f8*/ 	.short	0x010a
        /*12fa*/ 	.byte	0x3f
	.zero		1


	//   ....[42]....
        /*12fc*/ 	.word	0x00012430
        /*1300*/ 	.word	0x00000007
        /*1304*/ 	.word	0x00000000
        /*1308*/ 	.short	0x010a
        /*130a*/ 	.byte	0x3f
	.zero		1


	//   ....[43]....
        /*130c*/ 	.word	0x000124c0
        /*1310*/ 	.word	0x00000007
        /*1314*/ 	.word	0x00000000
        /*1318*/ 	.short	0x010a
        /*131a*/ 	.byte	0x3f
	.zero		1


	//   ....[44]....
        /*131c*/ 	.word	0x00012550
        /*1320*/ 	.word	0x00000007
        /*1324*/ 	.word	0x00000000
        /*1328*/ 	.short	0x010a
        /*132a*/ 	.byte	0x3f
	.zero		1


	//   ....[45]....
        /*132c*/ 	.word	0x000125e0
        /*1330*/ 	.word	0x00000007
        /*1334*/ 	.word	0x00000000
        /*1338*/ 	.short	0x010a
        /*133a*/ 	.byte	0x3f
	.zero		1


	//   ....[46]....
        /*133c*/ 	.word	0x00012670
        /*1340*/ 	.word	0x00000007
        /*1344*/ 	.word	0x00000000
        /*1348*/ 	.short	0x010a
        /*134a*/ 	.byte	0x3f
	.zero		1


	//   ....[47]....
        /*134c*/ 	.word	0x00012700
        /*1350*/ 	.word	0x00000007
        /*1354*/ 	.word	0x00000000
        /*1358*/ 	.short	0x010a
        /*135a*/ 	.byte	0x3f
	.zero		1


	//   ....[48]....
        /*135c*/ 	.word	0x00012790
        /*1360*/ 	.word	0x00000007
        /*1364*/ 	.word	0x00000000
        /*1368*/ 	.short	0x010a
        /*136a*/ 	.byte	0x3f
	.zero		1


	//   ....[49]....
        /*136c*/ 	.word	0x00012820
        /*1370*/ 	.word	0x00000007
        /*1374*/ 	.word	0x00000000
        /*1378*/ 	.short	0x010a
        /*137a*/ 	.byte	0x3f
	.zero		1


	//   ....[50]....
        /*137c*/ 	.word	0x000128b0
        /*1380*/ 	.word	0x00000007
        /*1384*/ 	.word	0x00000000
        /*1388*/ 	.short	0x010a
        /*138a*/ 	.byte	0x3f
	.zero		1


	//   ....[51]....
        /*138c*/ 	.word	0x00012940
        /*1390*/ 	.word	0x00000003
        /*1394*/ 	.word	0x00000000
        /*1398*/ 	.short	0x010a
        /*139a*/ 	.byte	0x3f
	.zero		1


	//   ....[52]....
        /*139c*/ 	.word	0x000129a0
        /*13a0*/ 	.word	0x00000003
        /*13a4*/ 	.word	0x00000000
        /*13a8*/ 	.short	0x010a
        /*13aa*/ 	.byte	0x3f
	.zero		1


	//   ....[53]....
        /*13ac*/ 	.word	0x000129f0
        /*13b0*/ 	.word	0x00000005
        /*13b4*/ 	.word	0x00000000
        /*13b8*/ 	.short	0x010a
        /*13ba*/ 	.byte	0x3f
	.zero		1


	//   ....[54]....
        /*13bc*/ 	.word	0x00012ac0
        /*13c0*/ 	.word	0x0000000c
        /*13c4*/ 	.word	0x00000070
        /*13c8*/ 	.short	0x010a
        /*13ca*/ 	.byte	0x3f
	.zero		1


	//   ....[55]....
        /*13cc*/ 	.word	0x00012b90
        /*13d0*/ 	.word	0x00000005
        /*13d4*/ 	.word	0x00000000
        /*13d8*/ 	.short	0x010a
        /*13da*/ 	.byte	0x3f
	.zero		1


	//   ....[56]....
        /*13dc*/ 	.word	0x00012be0
        /*13e0*/ 	.word	0x00000007
        /*13e4*/ 	.word	0x00000000
        /*13e8*/ 	.short	0x010a
        /*13ea*/ 	.byte	0x3f
	.zero		1


	//   ....[57]....
        /*13ec*/ 	.word	0x00012c30
        /*13f0*/ 	.word	0x00000007
        /*13f4*/ 	.word	0x00000000
        /*13f8*/ 	.short	0x010a
        /*13fa*/ 	.byte	0x3f
	.zero		1


	//   ....[58]....
        /*13fc*/ 	.word	0x00012c80
        /*1400*/ 	.word	0x00000007
        /*1404*/ 	.word	0x00000000
        /*1408*/ 	.short	0x010a
        /*140a*/ 	.byte	0x3f
	.zero		1


	//   ....[59]....
        /*140c*/ 	.word	0x00012cd0
        /*1410*/ 	.word	0x00000007
        /*1414*/ 	.word	0x00000000
        /*1418*/ 	.short	0x010a
        /*141a*/ 	.byte	0x3f
	.zero		1


	//   ....[60]....
        /*141c*/ 	.word	0x00012d20
        /*1420*/ 	.word	0x00000007
        /*1424*/ 	.word	0x00000000
        /*1428*/ 	.short	0x010a
        /*142a*/ 	.byte	0x3f
	.zero		1


	//   ....[61]....
        /*142c*/ 	.word	0x00012d70
        /*1430*/ 	.word	0x00000007
        /*1434*/ 	.word	0x00000000
        /*1438*/ 	.short	0x010a
        /*143a*/ 	.byte	0x3f
	.zero		1


	//   ....[62]....
        /*143c*/ 	.word	0x00012dc0
        /*1440*/ 	.word	0x00000007
        /*1444*/ 	.word	0x00000000
        /*1448*/ 	.short	0x010a
        /*144a*/ 	.byte	0x3f
	.zero		1


	//   ....[63]....
        /*144c*/ 	.word	0x00012e10
        /*1450*/ 	.word	0x00000007
        /*1454*/ 	.word	0x00000000
        /*1458*/ 	.short	0x010a
        /*145a*/ 	.byte	0x3f
	.zero		1


	//   ....[64]....
        /*145c*/ 	.word	0x00012e60
        /*1460*/ 	.word	0x00000007
        /*1464*/ 	.word	0x00000000
        /*1468*/ 	.short	0x010a
        /*146a*/ 	.byte	0x3f
	.zero		1


	//   ....[65]....
        /*146c*/ 	.word	0x00012eb0
        /*1470*/ 	.word	0x00000007
        /*1474*/ 	.word	0x00000000
        /*1478*/ 	.short	0x010a
        /*147a*/ 	.byte	0x3f
	.zero		1


	//   ....[66]....
        /*147c*/ 	.word	0x00012f00
        /*1480*/ 	.word	0x00000007
        /*1484*/ 	.word	0x00000000
        /*1488*/ 	.short	0x010a
        /*148a*/ 	.byte	0x3f
	.zero		1


	//   ....[67]....
        /*148c*/ 	.word	0x00012f50
        /*1490*/ 	.word	0x00000007
        /*1494*/ 	.word	0x00000000
        /*1498*/ 	.short	0x010a
        /*149a*/ 	.byte	0x3f
	.zero		1


	//----- nvinfo : EIATTR_NUM_MBARRIERS
	.align		4
.L_37:
        /*149c*/ 	.byte	0x03, 0x38
        /*149e*/ 	.short	0x001e


	//----- nvinfo : EIATTR_EXIT_INSTR_OFFSETS
	.align		4
        /*14a0*/ 	.byte	0x04, 0x1c
        /*14a2*/ 	.short	(.L_39 - .L_38)


	//   ....[0]....
.L_38:
        /*14a4*/ 	.word	0x00000c30


	//   ....[1]....
        /*14a8*/ 	.word	0x000014c0


	//   ....[2]....
        /*14ac*/ 	.word	0x00010c90


	//   ....[3]....
        /*14b0*/ 	.word	0x000112b0


	//   ....[4]....
        /*14b4*/ 	.word	0x00012990


	//----- nvinfo : EIATTR_MAX_THREADS
	.align		4
.L_39:
        /*14b8*/ 	.byte	0x04, 0x05
        /*14ba*/ 	.short	(.L_41 - .L_40)
.L_40:
        /*14bc*/ 	.word	0x00000180
        /*14c0*/ 	.word	0x00000001
        /*14c4*/ 	.word	0x00000001


	//----- nvinfo : EIATTR_CRS_STACK_SIZE
	.align		4
.L_41:
        /*14c8*/ 	.byte	0x04, 0x1e
        /*14ca*/ 	.short	(.L_43 - .L_42)
.L_42:
        /*14cc*/ 	.word	0x00000000


	//----- nvinfo : EIATTR_CBANK_PARAM_SIZE
	.align		4
.L_43:
        /*14d0*/ 	.byte	0x03, 0x19
        /*14d2*/ 	.short	0x0470


	//----- nvinfo : EIATTR_PARAM_CBANK
	.align		4
        /*14d4*/ 	.byte	0x04, 0x0a
        /*14d6*/ 	.short	(.L_45 - .L_44)
	.align		4
.L_44:
        /*14d8*/ 	.word	index@(.nv.constant0._ZN7cutlass13device_kernelINS_4gemm6kernel13GemmUniversalIN4cute5tupleIJiiiiEEENS1_10collective13CollectiveMmaINS1_34MainloopSm90TmaGmmaWarpSpecializedILi14ENS5_IJNS4_1CILi4EEENSA_ILi1EEESC_EEENS1_35KernelTmaWarpSpecializedCooperativeEEENS5_IJNSA_ILi256EEESG_NSA_ILi32EEEEEEaNS5_IJlSC_lEEEaSJ_NS4_8TiledMMAINS4_8MMA_AtomIJNS4_4SM904GMMA27MMA_64x256x32_S32S8S8_SS_TNEEEENS4_6LayoutINS5_IJNSA_ILi2EEESC_SC_EEENS5_IJSC_NSA_ILi0EEEST_EEEEENS5_IJNS4_10UnderscoreESW_SW_EEEEENS4_13SM90_TMA_LOADENS4_14ComposedLayoutINS4_7SwizzleILi1ELi4ELi3EEENS4_18smem_ptr_flag_bitsILi8EEENSQ_INS5_IJNSA_ILi8EEESH_EEENS5_IJSH_SC_EEEEEEEvNS4_8identityENS4_23SM90_TMA_LOAD_MULTICASTES19_vS1A_EENS_8epilogue10collective6detail29Sm90TmaWarpSpecializedAdapterINS1E_15DefaultEpilogueIaSJ_SJ_NS1D_6thread17LinearCombinationIaLi1EiiLNS1I_9ScaleType4KindE0ELNS_15FloatRoundStyleE2EaEENS1_15EpilogueDefaultEEEEEvvEEEEvNT_6ParamsE)
        /*14dc*/ 	.short	0x0210
        /*14de*/ 	.short	0x0470


	//----- nvinfo : EIATTR_SW_WAR
	.align		4
.L_45:
        /*14e0*/ 	.byte	0x04, 0x36
        /*14e2*/ 	.short	(.L_47 - .L_46)
.L_46:
        /*14e4*/ 	.word	0x00000008
.L_47:


//--------------------- .nv.callgraph             --------------------------
	.section	.nv.callgraph,"",@"SHT_CUDA_CALLGRAPH"
	.align	4
	.sectionentsize	8
	.align		4
        /*0000*/ 	.word	0x00000000
	.align		4
        /*0004*/ 	.word	0xffffffff
	.align		4
        /*0008*/ 	.word	index@(_ZN7cutlass13device_kernelINS_4gemm6kernel13GemmUniversalIN4cute5tupleIJiiiiEEENS1_10collective13CollectiveMmaINS1_34MainloopSm90TmaGmmaWarpSpecializedILi14ENS5_IJNS4_1CILi4EEENSA_ILi1EEESC_EEENS1_35KernelTmaWarpSpecializedCooperativeEEENS5_IJNSA_ILi256EEESG_NSA_ILi32EEEEEEaNS5_IJlSC_lEEEaSJ_NS4_8TiledMMAINS4_8MMA_AtomIJNS4_4SM904GMMA27MMA_64x256x32_S32S8S8_SS_TNEEEENS4_6LayoutINS5_IJNSA_ILi2EEESC_SC_EEENS5_IJSC_NSA_ILi0EEEST_EEEEENS5_IJNS4_10UnderscoreESW_SW_EEEEENS4_13SM90_TMA_LOADENS4_14ComposedLayoutINS4_7SwizzleILi1ELi4ELi3EEENS4_18smem_ptr_flag_bitsILi8EEENSQ_INS5_IJNSA_ILi8EEESH_EEENS5_IJSH_SC_EEEEEEEvNS4_8identityENS4_23SM90_TMA_LOAD_MULTICASTES19_vS1A_EENS_8epilogue10collective6detail29Sm90TmaWarpSpecializedAdapterINS1E_15DefaultEpilogueIaSJ_SJ_NS1D_6thread17LinearCombinationIaLi1EiiLNS1I_9ScaleType4KindE0ELNS_15FloatRoundStyleE2EaEENS1_15EpilogueDefaultEEEEEvvEEEEvNT_6ParamsE)
	.align		4
        /*000c*/ 	.word	index@(__assertfail)
	.align		4
        /*0010*/ 	.word	0x00000000
	.align		4
        /*0014*/ 	.word	0xfffffffe
	.align		4
        /*0018*/ 	.word	0x00000000
	.align		4
        /*001c*/ 	.word	0xfffffffd
	.align		4
        /*0020*/ 	.word	0x00000000
	.align		4
        /*0024*/ 	.word	0xfffffffc


//--------------------- .nv.constant4             --------------------------
	.section	.nv.constant4,"a",@progbits
	.align	8
	.align		8
.nv.constant4:
        /*0000*/ 	.dword	__assertfail
	.align		8
        /*0008*/ 	.dword	__unnamed_1
	.align		8
        /*0010*/ 	.dword	_ZN40_INTERNAL_41263fb7_4_k_cu_d15eb033_155994cuda3std3__45__cpo5beginE
	.align		8
        /*0018*/ 	.dword	_ZN40_INTERNAL_41263fb7_4_k_cu_d15eb033_155994cuda3std3__45__cpo3endE
	.align		8
        /*0020*/ 	.dword	_ZN40_INTERNAL_41263fb7_4_k_cu_d15eb033_155994cuda3std3__45__cpo6cbeginE
	.align		8
        /*0028*/ 	.dword	_ZN40_INTERNAL_41263fb7_4_k_cu_d15eb033_155994cuda3std3__45__cpo4cendE
	.align		8
        /*0030*/ 	.dword	_ZN40_INTERNAL_41263fb7_4_k_cu_d15eb033_155994cuda3std3__442_GLOBAL__N__41263fb7_4_k_cu_d15eb033_155996ignoreE
	.align		8
        /*0038*/ 	.dword	_ZN40_INTERNAL_41263fb7_4_k_cu_d15eb033_155994cuda3std3__419piecewise_constructE
	.align		8
        /*0040*/ 	.dword	_ZN40_INTERNAL_41263fb7_4_k_cu_d15eb033_155994cuda3std3__48in_placeE
	.align		8
        /*0048*/ 	.dword	_ZN40_INTERNAL_41263fb7_4_k_cu_d15eb033_155994cuda3std6ranges3__45__cpo4swapE
	.align		8
        /*0050*/ 	.dword	_ZN40_INTERNAL_41263fb7_4_k_cu_d15eb033_155994cuda3std6ranges3__45__cpo9iter_moveE
	.align		8
        /*0058*/ 	.dword	_ZN40_INTERNAL_41263fb7_4_k_cu_d15eb033_155994cute7productE
	.align		8
        /*0060*/ 	.dword	_ZN40_INTERNAL_41263fb7_4_k_cu_d15eb033_155994cute1_E
	.align		8
        /*0068*/ 	.dword	$str$22
	.align		8
        /*0070*/ 	.dword	$str$23


//--------------------- .text._ZN7cutlass13device_kernelINS_4gemm6kernel13GemmUniversalIN4cute5tupleIJiiiiEEENS1_10collective13CollectiveMmaINS1_34MainloopSm90TmaGmmaWarpSpecializedILi14ENS5_IJNS4_1CILi4EEENSA_ILi1EEESC_EEENS1_35KernelTmaWarpSpecializedCooperativeEEENS5_IJNSA_ILi256EEESG_NSA_ILi32EEEEEEaNS5_IJlSC_lEEEaSJ_NS4_8TiledMMAINS4_8MMA_AtomIJNS4_4SM904GMMA27MMA_64x256x32_S32S8S8_SS_TNEEEENS4_6LayoutINS5_IJNSA_ILi2EEESC_SC_EEENS5_IJSC_NSA_ILi0EEEST_EEEEENS5_IJNS4_10UnderscoreESW_SW_EEEEENS4_13SM90_TMA_LOADENS4_14ComposedLayoutINS4_7SwizzleILi1ELi4ELi3EEENS4_18smem_ptr_flag_bitsILi8EEENSQ_INS5_IJNSA_ILi8EEESH_EEENS5_IJSH_SC_EEEEEEEvNS4_8identityENS4_23SM90_TMA_LOAD_MULTICASTES19_vS1A_EENS_8epilogue10collective6detail29Sm90TmaWarpSpecializedAdapterINS1E_15DefaultEpilogueIaSJ_SJ_NS1D_6thread17LinearCombinationIaLi1EiiLNS1I_9ScaleType4KindE0ELNS_15FloatRoundStyleE2EaEENS1_15EpilogueDefaultEEEEEvvEEEEvNT_6ParamsE --------------------------
	.section	.text._ZN7cutlass13device_kernelINS_4gemm6kernel13GemmUniversalIN4cute5tupleIJiiiiEEENS1_10collective13CollectiveMmaINS1_34MainloopSm90TmaGmmaWarpSpecializedILi14ENS5_IJNS4_1CILi4EEENSA_ILi1EEESC_EEENS1_35KernelTmaWarpSpecializedCooperativeEEENS5_IJNSA_ILi256EEESG_NSA_ILi32EEEEEEaNS5_IJlSC_lEEEaSJ_NS4_8TiledMMAINS4_8MMA_AtomIJNS4_4SM904GMMA27MMA_64x256x32_S32S8S8_SS_TNEEEENS4_6LayoutINS5_IJNSA_ILi2EEESC_SC_EEENS5_IJSC_NSA_ILi0EEEST_EEEEENS5_IJNS4_10UnderscoreESW_SW_EEEEENS4_13SM90_TMA_LOADENS4_14ComposedLayoutINS4_7SwizzleILi1ELi4ELi3EEENS4_18smem_ptr_flag_bitsILi8EEENSQ_INS5_IJNSA_ILi8EEESH_EEENS5_IJSH_SC_EEEEEEEvNS4_8identityENS4_23SM90_TMA_LOAD_MULTICASTES19_vS1A_EENS_8epilogue10collective6detail29Sm90TmaWarpSpecializedAdapterINS1E_15DefaultEpilogueIaSJ_SJ_NS1D_6thread17LinearCombinationIaLi1EiiLNS1I_9ScaleType4KindE0ELNS_15FloatRoundStyleE2EaEENS1_15EpilogueDefaultEEEEEvvEEEEvNT_6ParamsE,"ax",@progbits
	.align	128
.text._ZN7cutlass13device_kernelINS_4gemm6kernel13GemmUniversalIN4cute5tupleIJiiiiEEENS1_10collective13CollectiveMmaINS1_34MainloopSm90TmaGmmaWarpSpecializedILi14ENS5_IJNS4_1CILi4EEENSA_ILi1EEESC_EEENS1_35KernelTmaWarpSpecializedCooperativeEEENS5_IJNSA_ILi256EEESG_NSA_ILi32EEEEEEaNS5_IJlSC_lEEEaSJ_NS4_8TiledMMAINS4_8MMA_AtomIJNS4_4SM904GMMA27MMA_64x256x32_S32S8S8_SS_TNEEEENS4_6LayoutINS5_IJNSA_ILi2EEESC_SC_EEENS5_IJSC_NSA_ILi0EEEST_EEEEENS5_IJNS4_10UnderscoreESW_SW_EEEEENS4_13SM90_TMA_LOADENS4_14ComposedLayoutINS4_7SwizzleILi1ELi4ELi3EEENS4_18smem_ptr_flag_bitsILi8EEENSQ_INS5_IJNSA_ILi8EEESH_EEENS5_IJSH_SC_EEEEEEEvNS4_8identityENS4_23SM90_TMA_LOAD_MULTICASTES19_vS1A_EENS_8epilogue10collective6detail29Sm90TmaWarpSpecializedAdapterINS1E_15DefaultEpilogueIaSJ_SJ_NS1D_6thread17LinearCombinationIaLi1EiiLNS1I_9ScaleType4KindE0ELNS_15FloatRoundStyleE2EaEENS1_15EpilogueDefaultEEEEEvvEEEEvNT_6ParamsE:
        .type           _ZN7cutlass13device_kernelINS_4gemm6kernel13GemmUniversalIN4cute5tupleIJiiiiEEENS1_10collective13CollectiveMmaINS1_34MainloopSm90TmaGmmaWarpSpecializedILi14ENS5_IJNS4_1CILi4EEENSA_ILi1EEESC_EEENS1_35KernelTmaWarpSpecializedCooperativeEEENS5_IJNSA_ILi256EEESG_NSA_ILi32EEEEEEaNS5_IJlSC_lEEEaSJ_NS4_8TiledMMAINS4_8MMA_AtomIJNS4_4SM904GMMA27MMA_64x256x32_S32S8S8_SS_TNEEEENS4_6LayoutINS5_IJNSA_ILi2EEESC_SC_EEENS5_IJSC_NSA_ILi0EEEST_EEEEENS5_IJNS4_10UnderscoreESW_SW_EEEEENS4_13SM90_TMA_LOADENS4_14ComposedLayoutINS4_7SwizzleILi1ELi4ELi3EEENS4_18smem_ptr_flag_bitsILi8EEENSQ_INS5_IJNSA_ILi8EEESH_EEENS5_IJSH_SC_EEEEEEEvNS4_8identityENS4_23SM90_TMA_LOAD_MULTICASTES19_vS1A_EENS_8epilogue10collective6detail29Sm90TmaWarpSpecializedAdapterINS1E_15DefaultEpilogueIaSJ_SJ_NS1D_6thread17LinearCombinationIaLi1EiiLNS1I_9ScaleType4KindE0ELNS_15FloatRoundStyleE2EaEENS1_15EpilogueDefaultEEEEEvvEEEEvNT_6ParamsE,@function
        .size           _ZN7cutlass13device_kernelINS_4gemm6kernel13GemmUniversalIN4cute5tupleIJiiiiEEENS1_10collective13CollectiveMmaINS1_34MainloopSm90TmaGmmaWarpSpecializedILi14ENS5_IJNS4_1CILi4EEENSA_ILi1EEESC_EEENS1_35KernelTmaWarpSpecializedCooperativeEEENS5_IJNSA_ILi256EEESG_NSA_ILi32EEEEEEaNS5_IJlSC_lEEEaSJ_NS4_8TiledMMAINS4_8MMA_AtomIJNS4_4SM904GMMA27MMA_64x256x32_S32S8S8_SS_TNEEEENS4_6LayoutINS5_IJNSA_ILi2EEESC_SC_EEENS5_IJSC_NSA_ILi0EEEST_EEEEENS5_IJNS4_10UnderscoreESW_SW_EEEEENS4_13SM90_TMA_LOADENS4_14ComposedLayoutINS4_7SwizzleILi1ELi4ELi3EEENS4_18smem_ptr_flag_bitsILi8EEENSQ_INS5_IJNSA_ILi8EEESH_EEENS5_IJSH_SC_EEEEEEEvNS4_8identityENS4_23SM90_TMA_LOAD_MULTICASTES19_vS1A_EENS_8epilogue10collective6detail29Sm90TmaWarpSpecializedAdapterINS1E_15DefaultEpilogueIaSJ_SJ_NS1D_6thread17LinearCombinationIaLi1EiiLNS1I_9ScaleType4KindE0ELNS_15FloatRoundStyleE2EaEENS1_15EpilogueDefaultEEEEEvvEEEEvNT_6ParamsE,(.L_x_608 - _ZN7cutlass13device_kernelINS_4gemm6kernel13GemmUniversalIN4cute5tupleIJiiiiEEENS1_10collective13CollectiveMmaINS1_34MainloopSm90TmaGmmaWarpSpecializedILi14ENS5_IJNS4_1CILi4EEENSA_ILi1EEESC_EEENS1_35KernelTmaWarpSpecializedCooperativeEEENS5_IJNSA_ILi256EEESG_NSA_ILi32EEEEEEaNS5_IJlSC_lEEEaSJ_NS4_8TiledMMAINS4_8MMA_AtomIJNS4_4SM904GMMA27MMA_64x256x32_S32S8S8_SS_TNEEEENS4_6LayoutINS5_IJNSA_ILi2EEESC_SC_EEENS5_IJSC_NSA_ILi0EEEST_EEEEENS5_IJNS4_10UnderscoreESW_SW_EEEEENS4_13SM90_TMA_LOADENS4_14ComposedLayoutINS4_7SwizzleILi1ELi4ELi3EEENS4_18smem_ptr_flag_bitsILi8EEENSQ_INS5_IJNSA_ILi8EEESH_EEENS5_IJSH_SC_EEEEEEEvNS4_8identityENS4_23SM90_TMA_LOAD_MULTICASTES19_vS1A_EENS_8epilogue10collective6detail29Sm90TmaWarpSpecializedAdapterINS1E_15DefaultEpilogueIaSJ_SJ_NS1D_6thread17LinearCombinationIaLi1EiiLNS1I_9ScaleType4KindE0ELNS_15FloatRoundStyleE2EaEENS1_15EpilogueDefaultEEEEEvvEEEEvNT_6ParamsE)
        .other          _ZN7cutlass13device_kernelINS_4gemm6kernel13GemmUniversalIN4cute5tupleIJiiiiEEENS1_10collective13CollectiveMmaINS1_34MainloopSm90TmaGmmaWarpSpecializedILi14ENS5_IJNS4_1CILi4EEENSA_ILi1EEESC_EEENS1_35KernelTmaWarpSpecializedCooperativeEEENS5_IJNSA_ILi256EEESG_NSA_ILi32EEEEEEaNS5_IJlSC_lEEEaSJ_NS4_8TiledMMAINS4_8MMA_AtomIJNS4_4SM904GMMA27MMA_64x256x32_S32S8S8_SS_TNEEEENS4_6LayoutINS5_IJNSA_ILi2EEESC_SC_EEENS5_IJSC_NSA_ILi0EEEST_EEEEENS5_IJNS4_10UnderscoreESW_SW_EEEEENS4_13SM90_TMA_LOADENS4_14ComposedLayoutINS4_7SwizzleILi1ELi4ELi3EEENS4_18smem_ptr_flag_bitsILi8EEENSQ_INS5_IJNSA_ILi8EEESH_EEENS5_IJSH_SC_EEEEEEEvNS4_8identityENS4_23SM90_TMA_LOAD_MULTICASTES19_vS1A_EENS_8epilogue10collective6detail29Sm90TmaWarpSpecializedAdapterINS1E_15DefaultEpilogueIaSJ_SJ_NS1D_6thread17LinearCombinationIaLi1EiiLNS1I_9ScaleType4KindE0ELNS_15FloatRoundStyleE2EaEENS1_15EpilogueDefaultEEEEEvvEEEEvNT_6ParamsE,@"STO_CUDA_ENTRY STV_DEFAULT"
_ZN7cutlass13device_kernelINS_4gemm6kernel13GemmUniversalIN4cute5tupleIJiiiiEEENS1_10collective13CollectiveMmaINS1_34MainloopSm90TmaGmmaWarpSpecializedILi14ENS5_IJNS4_1CILi4EEENSA_ILi1EEESC_EEENS1_35KernelTmaWarpSpecializedCooperativeEEENS5_IJNSA_ILi256EEESG_NSA_ILi32EEEEEEaNS5_IJlSC_lEEEaSJ_NS4_8TiledMMAINS4_8MMA_AtomIJNS4_4SM904GMMA27MMA_64x256x32_S32S8S8_SS_TNEEEENS4_6LayoutINS5_IJNSA_ILi2EEESC_SC_EEENS5_IJSC_NSA_ILi0EEEST_EEEEENS5_IJNS4_10UnderscoreESW_SW_EEEEENS4_13SM90_TMA_LOADENS4_14ComposedLayoutINS4_7SwizzleILi1ELi4ELi3EEENS4_18smem_ptr_flag_bitsILi8EEENSQ_INS5_IJNSA_ILi8EEESH_EEENS5_IJSH_SC_EEEEEEEvNS4_8identityENS4_23SM90_TMA_LOAD_MULTICASTES19_vS1A_EENS_8epilogue10collective6detail29Sm90TmaWarpSpecializedAdapterINS1E_15DefaultEpilogueIaSJ_SJ_NS1D_6thread17LinearCombinationIaLi1EiiLNS1I_9ScaleType4KindE0ELNS_15FloatRoundStyleE2EaEENS1_15EpilogueDefaultEEEEEvvEEEEvNT_6ParamsE:
[----:B------:R-:W0:Y:S02]  /*0000*/  LDC R1, c[0x0][0x28] ;  /* 0x00000a00ff017b82 */ /* 0x000e240000000800 */
[----:B0-----:R-:W-:Y:S01]  /*0010*/  VIADD R1, R1, 0xfffffd40 ;  /* 0xfffffd4001017836 */ /* 0x001fe20000000000 */
[----:B------:R-:W0:Y:S01]  /*0020*/  S2R R4, SR_TID.X ;  /* 0x0000000000047919 */ /* 0x000e220000002100 */
[----:B------:R-:W-:Y:S01]  /*0030*/  ELECT P0, URZ, PT ;  /* 0x00000000003f782f */ /* 0x000fe20003800000 */
[----:B------:R-:W-:Y:S01]  /*0040*/  BSSY B0, `(.L_x_0) ;  /* 0x0000015000007945 */ /* 0x000fe20003800000 */
[--C-:B0-----:R-:W-:Y:S02]  /*0050*/  SHF.R.U32.HI R0, RZ, 0x5, R4.reuse ;  /* 0x00000005ff007819 */ /* 0x101fe40000011604 */
[----:B------:R-:W-:-:S03]  /*0060*/  SHF.R.U32.HI R2, RZ, 0x7, R4 ;  /* 0x00000007ff027819 */ /* 0x000fc60000011604 */
[----:B------:R-:W0:Y:S04]  /*0070*/  SHFL.IDX PT, R3, R0, RZ, 0x1f ;  /* 0x00001fff00037589 */ /* 0x000e2800000e0000 */
[----:B------:R-:W1:Y:S01]  /*0080*/  SHFL.IDX PT, R2, R2, RZ, 0x1f ;  /* 0x00001fff02027589 */ /* 0x000e6200000e0000 */
[----:B0-----:R-:W-:Y:S02]  /*0090*/  R2UR UR9, R3 ;  /* 0x00000000030972ca */ /* 0x001fe400000e0000 */
[----:B-1----:R-:W-:-:S11]  /*00a0*/  R2UR UR5, R2 ;  /* 0x00000000020572ca */ /* 0x002fd600000e0000 */
[----:B------:R-:W-:Y:S02]  /*00b0*/  USHF.R.S32.HI UR4, URZ, 0x1f, UR9 ;  /* 0x0000001f3f047899 */ /* 0x000fe40008011409 */
[----:B------:R-:W-:Y:S02]  /*00c0*/  ISETP.NE.OR P0, PT, RZ, UR9, !P0 ;  /* 0x00000009ff007c0c */ /* 0x000fe4000c705670 */
[----:B------:R-:W-:-:S04]  /*00d0*/  ULEA.HI UR4, UR4, UR9, URZ, 0x2 ;  /* 0x0000000904047291 */ /* 0x000fc8000f8f103f */
[----:B------:R-:W-:-:S04]  /*00e0*/  ULOP3.LUT UR4, UR4, 0xfffffffc, URZ, 0xc0, !UPT ;  /* 0xfffffffc04047892 */ /* 0x000fc8000f8ec03f */
[----:B------:R-:W-:-:S03]  /*00f0*/  UIADD3 UR9, UR9, -UR4, URZ ;  /* 0x8000000409097290 */ /* 0x000fc6000fffe03f */
[----:B------:R-:W-:Y:S09]  /*0100*/  @P0 BRA `(.L_x_1) ;  /* 0x0000000000200947 */ /* 0x000ff20003800000 */
[----:B------:R-:W-:Y:S02]  /*0110*/  ULDC.64 UR6, c[0x0][0x198] ;  /* 0x0000660000067ab9 */ /* 0x000fe40000000a00 */
[----:B------:R-:W-:Y:S02]  /*0120*/  UIADD3 UR10, UP0, UR6, 0xf0, URZ ;  /* 0x000000f0060a7890 */ /* 0x000fe4000ff1e03f */
[----:B------:R-:W-:Y:S02]  /*0130*/  UIADD3 UR6, UP1, UR6, 0x1f0, URZ ;  /* 0x000001f006067890 */ /* 0x000fe4000ff3e03f */
[----:B------:R-:W-:Y:S02]  /*0140*/  UIADD3.X UR11, URZ, UR7, URZ, UP0, !UPT ;  /* 0x000000073f0b7290 */ /* 0x000fe400087fe43f */
[----:B------:R-:W-:-:S07]  /*0150*/  UIADD3.X UR7, URZ, UR7, URZ, UP1, !UPT ;  /* 0x000000073f077290 */ /* 0x000fce0008ffe43f */
[----:B------:R0:W-:Y:S02]  /*0160*/  UTMACCTL.PF [UR10] ;  /* 0x000000000a0079b9 */ /* 0x0001e40008040000 */
[----:B------:R0:W-:Y:S02]  /*0170*/  UTMACCTL.PF [UR6] ;  /* 0x00000000060079b9 */ /* 0x0001e40008040000 */
[----:B0-----:R-:W-:Y:S01]  /*0180*/  NOP ;  /* 0x0000000000007918 */ /* 0x001fe20000000000 */
.L_x_1:
[----:B------:R-:W-:Y:S05]  /*0190*/  BSYNC B0 ;  /* 0x0000000000007941 */ /* 0x000fea0003800000 */
.L_x_0:
[----:B------:R-:W0:Y:S01]  /*01a0*/  SHFL.IDX PT, R2, R0, RZ, 0x1f ;  /* 0x00001fff00027589 */ /* 0x000e2200000e0000 */
[----:B------:R-:W-:Y:S01]  /*01b0*/  UISETP.NE.AND UP0, UPT, UR9, 0x3, UPT ;  /* 0x000000030900788c */ /* 0x000fe2000bf05270 */
[----:B------:R-:W-:Y:S01]  /*01c0*/  ISETP.NE.AND P1, PT, RZ, UR5, PT ;  /* 0x00000005ff007c0c */ /* 0x000fe2000bf25270 */
[----:B------:R-:W-:Y:S02]  /*01d0*/  UIADD3 UR16, UR5, -0x1, URZ ;  /* 0xffffffff05107890 */ /* 0x000fe4000fffe03f */
[----:B------:R-:W-:Y:S02]  /*01e0*/  UISETP.EQ.OR UP0, UPT, UR9, URZ, !UP0 ;  /* 0x0000003f0900728c */ /* 0x000fe4000c702670 */
[----:B------:R-:W-:Y:S02]  /*01f0*/  UISETP.GE.U32.AND UP1, UPT, UR16, 0x2, UPT ;  /* 0x000000021000788c */ /* 0x000fe4000bf26070 */
[----:B------:R-:W-:-:S04]  /*0200*/  UISETP.EQ.AND UP0, UPT, UR5, URZ, UP0 ;  /* 0x0000003f0500728c */ /* 0x000fc80008702270 */
[----:B------:R-:W-:-:S04]  /*0210*/  USEL UR40, URZ, 0x1, !UP0 ;  /* 0x000000013f287887 */ /* 0x000fc8000c000000 */
[----:B------:R-:W-:Y:S01]  /*0220*/  USEL UR40, UR40, 0x2, UP1 ;  /* 0x0000000228287887 */ /* 0x000fe20008800000 */
[----:B0-----:R-:W-:-:S13]  /*0230*/  ISETP.NE.AND P0, PT, R2, RZ, PT ;  /* 0x000000ff0200720c */ /* 0x001fda0003f05270 */
[----:B------:R-:W-:Y:S05]  /*0240*/  @P0 BRA `(.L_x_2) ;  /* 0x0000000000b40947 */ /* 0x000fea0003800000 */
[----:B------:R-:W-:Y:S01]  /*0250*/  ELECT P0, URZ, PT ;  /* 0x00000000003f782f */ /* 0x000fe20003800000 */
[----:B------:R-:W-:-:S12]  /*0260*/  BSSY B0, `(.L_x_2) ;  /* 0x000002b000007945 */ /* 0x000fd80003800000 */
[----:B------:R-:W-:Y:S05]  /*0270*/  @!P0 BRA `(.L_x_3) ;  /* 0x0000000000a48947 */ /* 0x000fea0003800000 */
[----:B------:R-:W0:Y:S01]  /*0280*/  S2UR UR8, SR_CgaCtaId ;  /* 0x00000000000879c3 */ /* 0x000e220000008800 */
[----:B------:R-:W-:Y:S01]  /*0290*/  UMOV UR4, 0x400 ;  /* 0x0000040000047882 */ /* 0x000fe20000000000 */
[----:B------:R-:W-:Y:S01]  /*02a0*/  UMOV UR5, 0x1 ;  /* 0x0000000100057882 */ /* 0x000fe20000000000 */
[----:B------:R-:W-:Y:S02]  /*02b0*/  UMOV UR6, 0x8 ;  /* 0x0000000800067882 */ /* 0x000fe40000000000 */
[----:B------:R-:W-:-:S04]  /*02c0*/  UIADD3 UR6, -UR6, 0x100000, URZ ;  /* 0x0010000006067890 */ /* 0x000fc8000fffe13f */
[----:B------:R-:W-:Y:S02]  /*02d0*/  USHF.L.U32 UR7, UR6, 0xb, URZ ;  /* 0x0000000b06077899 */ /* 0x000fe4000800063f */
[----:B------:R-:W-:Y:S02]  /*02e0*/  USHF.L.U32 UR6, UR6, 0x1, URZ ;  /* 0x0000000106067899 */ /* 0x000fe4000800063f */
[----:B0-----:R-:W-:Y:S02]  /*02f0*/  ULEA UR8, UR8, UR4, 0x18 ;  /* 0x0000000408087291 */ /* 0x001fe4000f8ec03f */
[----:B------:R-:W-:-:S04]  /*0300*/  UIADD3 UR4, -UR5, 0x100000, URZ ;  /* 0x0010000005047890 */ /* 0x000fc8000fffe13f */
[----:B------:R-:W-:Y:S02]  /*0310*/  USHF.L.U32 UR5, UR4, 0xb, URZ ;  /* 0x0000000b04057899 */ /* 0x000fe4000800063f */
[----:B------:R-:W-:Y:S01]  /*0320*/  USHF.L.U32 UR4, UR4, 0x1, URZ ;  /* 0x0000000104047899 */ /* 0x000fe2000800063f */
[----:B------:R-:W0:Y:S11]  /*0330*/  FENCE.VIEW.ASYNC.S ;  /* 0x00000000000073c6 */ /* 0x000e360000000000 */
[----:B0-----:R0:W1:Y:S01]  /*0340*/  SYNCS.EXCH.64 URZ, [UR8], UR4 ;  /* 0x00000004083f75b2 */ /* 0x0010620008000100 */
[----:B------:R0:W2:Y:S01]  /*0350*/  SYNCS.EXCH.64 URZ, [UR8+0x70], UR6 ;  /* 0x00007006083f75b2 */ /* 0x0000a20008000100 */
[----:B------:R0:W3:Y:S01]  /*0360*/  SYNCS.EXCH.64 URZ, [UR8+0x8], UR4 ;  /* 0x00000804083f75b2 */ /* 0x0000e20008000100 */
[----:B------:R0:W4:Y:S01]  /*0370*/  SYNCS.EXCH.64 URZ, [UR8+0x78], UR6 ;  /* 0x00007806083f75b2 */ /* 0x0001220008000100 */
[----:B------:R0:W0:Y:S01]  /*0380*/  SYNCS.EXCH.64 URZ, [UR8+0x10], UR4 ;  /* 0x00001004083f75b2 */ /* 0x0000220008000100 */
        /* <DEDUP_REMOVED lines=23> */
[----:B-1234-:R-:W-:Y:S01]  /*0500*/  NOP ;  /* 0x0000000000007918 */ /* 0x01efe20000000000 */
.L_x_3:
[----:B0-----:R-:W-:Y:S05]  /*0510*/  BSYNC B0 ;  /* 0x0000000000007941 */ /* 0x001fea0003800000 */
.L_x_2:
[----:B------:R-:W0:Y:S01]  /*0520*/  S2UR UR13, SR_CTAID.X ;  /* 0x00000000000d79c3 */ /* 0x000e220000002500 */
[----:B------:R-:W-:Y:S01]  /*0530*/  SHF.R.S32.HI R3, RZ, 0x1f, R4 ;  /* 0x0000001fff037819 */ /* 0x000fe20000011404 */
[----:B------:R-:W1:Y:S01]  /*0540*/  SHFL.IDX PT, R0, R0, RZ, 0x1f ;  /* 0x00001fff00007589 */ /* 0x000e6200000e0000 */
[----:B------:R-:W-:Y:S01]  /*0550*/  ULDC UR4, c[0x0][0x150] ;  /* 0x0000540000047ab9 */ /* 0x000fe20000000800 */
[----:B------:R-:W-:Y:S02]  /*0560*/  ELECT P0, URZ, PT ;  /* 0x00000000003f782f */ /* 0x000fe40003800000 */
[----:B------:R-:W-:Y:S01]  /*0570*/  LEA.HI R3, R3, R4, RZ, 0x7 ;  /* 0x0000000403037211 */ /* 0x000fe200078f38ff */
[----:B------:R-:W-:Y:S01]  /*0580*/  ULDC UR5, c[0x0][0x154] ;  /* 0x0000550000057ab9 */ /* 0x000fe20000000800 */
[----:B------:R-:W-:Y:S01]  /*0590*/  SHF.R.S32.HI R7, RZ, 0x1f, R2 ;  /* 0x0000001fff077819 */ /* 0x000fe20000011402 */
[----:B------:R-:W2:Y:S01]  /*05a0*/  S2UR UR10, SR_CTAID.Y ;  /* 0x00000000000a79c3 */ /* 0x000ea20000002600 */
[----:B------:R-:W-:Y:S01]  /*05b0*/  LOP3.LUT R3, R3, 0xffffff80, RZ, 0xc0, !PT ;  /* 0xffffff8003037812 */ /* 0x000fe200078ec0ff */
[----:B------:R-:W-:Y:S01]  /*05c0*/  ULDC UR8, c[0x0][0x144] ;  /* 0x0000510000087ab9 */ /* 0x000fe20000000800 */
[----:B------:R-:W-:Y:S01]  /*05d0*/  LEA.HI R7, R7, R2, RZ, 0x2 ;  /* 0x0000000207077211 */ /* 0x000fe200078f10ff */
[----:B------:R-:W-:Y:S01]  /*05e0*/  NOP ;  /* 0x0000000000007918 */ /* 0x000fe20000000000 */
[----:B------:R-:W-:Y:S01]  /*05f0*/  NOP ;  /* 0x0000000000007918 */ /* 0x000fe20000000000 */
[----:B------:R-:W-:Y:S01]  /*0600*/  IMAD.IADD R3, R4, 0x1, -R3 ;  /* 0x0000000104037824 */ /* 0x000fe200078e0a03 */
[----:B------:R-:W-:Y:S01]  /*0610*/  LOP3.LUT R7, R7, 0x3ffffffc, RZ, 0xc0, !PT ;  /* 0x3ffffffc07077812 */ /* 0x000fe200078ec0ff */
[----:B------:R-:W-:Y:S01]  /*0620*/  ULDC UR11, c[0x0][0x148] ;  /* 0x00005200000b7ab9 */ /* 0x000fe20000000800 */
[----:B------:R-:W-:-:S02]  /*0630*/  IMAD.MOV.U32 R19, RZ, RZ, 0x1 ;  /* 0x00000001ff137424 */ /* 0x000fc400078e00ff */
[----:B------:R-:W-:Y:S01]  /*0640*/  SHF.R.S32.HI R4, RZ, 0x1f, R3 ;  /* 0x0000001fff047819 */ /* 0x000fe20000011403 */
[----:B------:R-:W-:Y:S02]  /*0650*/  IMAD.IADD R7, R2, 0x1, -R7 ;  /* 0x0000000102077824 */ /* 0x000fe400078e0a07 */
[----:B------:R-:W3:Y:S01]  /*0660*/  LDC R2, c[0x0][0x140] ;  /* 0x00005000ff027b82 */ /* 0x000ee20000000800 */
[----:B------:R-:W-:Y:S02]  /*0670*/  LEA.HI R4, R4, R3, RZ, 0x3 ;  /* 0x0000000304047211 */ /* 0x000fe400078f18ff */
[----:B0-----:R-:W-:Y:S02]  /*0680*/  I2FP.F32.U32 R5, UR13 ;  /* 0x0000000d00057c45 */ /* 0x001fe40008201000 */
[----:B-1----:R-:W-:-:S03]  /*0690*/  ISETP.NE.OR P0, PT, R0, RZ, !P0 ;  /* 0x000000ff0000720c */ /* 0x002fc60004705670 */
[----:B------:R-:W-:Y:S01]  /*06a0*/  FMUL R6, R5, UR4 ;  /* 0x0000000405067c20 */ /* 0x000fe20008400000 */
[--C-:B------:R-:W-:Y:S02]  /*06b0*/  SHF.R.S32.HI R5, RZ, 0x3, R4.reuse ;  /* 0x00000003ff057819 */ /* 0x100fe40000011404 */
[----:B------:R-:W-:Y:S02]  /*06c0*/  SHF.R.S32.HI R4, RZ, 0x1f, R4 ;  /* 0x0000001fff047819 */ /* 0x000fe40000011404 */
[----:B--2---:R-:W-:Y:S01]  /*06d0*/  I2FP.F32.U32 R0, UR10 ;  /* 0x0000000a00007c45 */ /* 0x004fe20008201000 */
[----:B------:R-:W0:Y:S01]  /*06e0*/  F2I.U32.TRUNC.NTZ R6, R6 ;  /* 0x0000000600067305 */ /* 0x000e22000020f000 */
[----:B------:R-:W-:-:S03]  /*06f0*/  LEA.HI R4, R4, R5, RZ, 0x2 ;  /* 0x0000000504047211 */ /* 0x000fc600078f10ff */
[----:B------:R-:W-:Y:S01]  /*0700*/  VOTEU.ALL UP0, P0 ;  /* 0x00000000003f7886 */ /* 0x000fe20000000000 */
[----:B------:R-:W-:Y:S01]  /*0710*/  LOP3.LUT R4, R4, 0xfffffffc, RZ, 0xc0, !PT ;  /* 0xfffffffc04047812 */ /* 0x000fe200078ec0ff */
[----:B------:R-:W-:Y:S01]  /*0720*/  FMUL R0, R0, UR5 ;  /* 0x0000000500007c20 */ /* 0x000fe20008400000 */
[----:B------:R-:W-:Y:S02]  /*0730*/  VOTEU.ALL UP1, P0 ;  /* 0x00000000003f7886 */ /* 0x000fe40000020000 */
[----:B------:R-:W1:Y:S01]  /*0740*/  @!UP0 S2UR UR7, SR_CgaCtaId ;  /* 0x00000000000789c3 */ /* 0x000e620000008800 */
[----:B------:R-:W-:Y:S01]  /*0750*/  IMAD.IADD R4, R5, 0x1, -R4 ;  /* 0x0000000105047824 */ /* 0x000fe200078e0a04 */
[----:B------:R-:W-:Y:S01]  /*0760*/  @!UP0 UMOV UR6, 0x400 ;  /* 0x0000040000068882 */ /* 0x000fe20000000000 */
[----:B------:R-:W2:Y:S01]  /*0770*/  F2I.U32.TRUNC.NTZ R0, R0 ;  /* 0x0000000000007305 */ /* 0x000ea2000020f000 */
[----:B---3--:R-:W-:Y:S01]  /*0780*/  ISETP.EQ.U32.AND P2, PT, R2, 0x1, PT ;  /* 0x000000010200780c */ /* 0x008fe20003f42070 */
[----:B------:R-:W-:Y:S01]  /*0790*/  IMAD R4, R7, 0x4, R4 ;  /* 0x0000000407047824 */ /* 0x000fe200078e0204 */
[----:B0-----:R-:W-:-:S03]  /*07a0*/  R2UR UR4, R6 ;  /* 0x00000000060472ca */ /* 0x001fc600000e0000 */
[----:B------:R-:W-:Y:S01]  /*07b0*/  IMAD.SHL.U32 R155, R4, 0x4, RZ ;  /* 0x00000004049b7824 */ /* 0x000fe200078e00ff */
[----:B------:R-:W-:-:S04]  /*07c0*/  SHF.R.S32.HI R5, RZ, 0x1f, R4 ;  /* 0x0000001fff057819 */ /* 0x000fc80000011404 */
[----:B------:R-:W-:Y:S02]  /*07d0*/  LEA.HI R5, R5, R4, RZ, 0x2 ;  /* 0x0000000405057211 */ /* 0x000fe400078f10ff */
[----:B------:R-:W-:Y:S02]  /*07e0*/  LOP3.LUT R155, R4, 0xc, R155, 0x78, !PT ;  /* 0x0000000c049b7812 */ /* 0x000fe400078e789b */
[----:B------:R-:W-:Y:S01]  /*07f0*/  LOP3.LUT R5, R5, 0xfffffffc, RZ, 0xc0, !PT ;  /* 0xfffffffc05057812 */ /* 0x000fe200078ec0ff */
[----:B------:R-:W-:Y:S01]  /*0800*/  UIADD3 UR4, -UR4, URZ, URZ ;  /* 0x0000003f04047290 */ /* 0x000fe2000fffe13f */
[----:B--2---:R-:W-:-:S03]  /*0810*/  R2UR UR12, R0 ;  /* 0x00000000000c72ca */ /* 0x004fc600000e0000 */
[----:B------:R-:W-:Y:S01]  /*0820*/  UIMAD UR8, UR8, UR4, UR13 ;  /* 0x00000004080872a4 */ /* 0x000fe2000f8e020d */
[----:B------:R-:W-:Y:S01]  /*0830*/  IMAD.IADD R5, R4, 0x1, -R5 ;  /* 0x0000000104057824 */ /* 0x000fe200078e0a05 */
[----:B-1----:R-:W-:Y:S01]  /*0840*/  @!UP0 ULEA UR6, UR7, UR6, 0x18 ;  /* 0x0000000607068291 */ /* 0x002fe2000f8ec03f */
[----:B------:R-:W-:-:S03]  /*0850*/  UMOV UR4, 0x20 ;  /* 0x0000002000047882 */ /* 0x000fc60000000000 */
[----:B------:R-:W-:Y:S01]  /*0860*/  ISETP.NE.AND P3, PT, R5, UR8, PT ;  /* 0x0000000805007c0c */ /* 0x000fe2000bf65270 */
[----:B------:R-:W-:-:S04]  /*0870*/  @!UP0 UIADD3 UR4, -UR4, 0x100000, URZ ;  /* 0x0010000004048890 */ /* 0x000fc8000fffe13f */
[----:B------:R-:W-:Y:S02]  /*0880*/  @!UP0 USHF.L.U32 UR5, UR4, 0xb, URZ ;  /* 0x0000000b04058899 */ /* 0x000fe4000800063f */
[----:B------:R-:W-:Y:S01]  /*0890*/  @!UP0 USHF.L.U32 UR4, UR4, 0x1, URZ ;  /* 0x0000000104048899 */ /* 0x000fe2000800063f */
[----:B------:R-:W-:Y:S01]  /*08a0*/  VOTEU.ALL UP0, P0 ;  /* 0x00000000003f7886 */ /* 0x000fe20000000000 */
[----:B------:R-:W-:Y:S01]  /*08b0*/  UIADD3 UR12, -UR12, URZ, URZ ;  /* 0x0000003f0c0c7290 */ /* 0x000fe2000fffe13f */
[----:B------:R-:W-:-:S04]  /*08c0*/  LOP3.LUT P0, RZ, R3, 0x7, RZ, 0xc0, !PT ;  /* 0x0000000703ff7812 */ /* 0x000fc8000780c0ff */
[----:B------:R-:W-:Y:S02]  /*08d0*/  ISETP.LT.U32.AND P0, PT, R155, 0x4, !P0 ;  /* 0x000000049b00780c */ /* 0x000fe40004701070 */
[----:B------:R-:W-:Y:S01]  /*08e0*/  @P3 SHF.R.S32.HI R0, RZ, 0x1f, R155 ;  /* 0x0000001fff003819 */ /* 0x000fe2000001149b */
[----:B------:R-:W0:Y:S02]  /*08f0*/  FENCE.VIEW.ASYNC.S ;  /* 0x00000000000073c6 */ /* 0x000e240000000000 */
[----:B0-----:R-:W0:Y:S01]  /*0900*/  @!UP0 SYNCS.EXCH.64 URZ, [UR6+0xf0], UR4 ;  /* 0x0000f004063f85b2 */ /* 0x001e220008000100 */
[----:B------:R-:W-:-:S04]  /*0910*/  @P3 LEA.HI R0, R0, R155, RZ, 0x2 ;  /* 0x0000009b00003211 */ /* 0x000fc800078f10ff */
[----:B------:R-:W-:Y:S01]  /*0920*/  @P3 SHF.R.S32.HI R0, RZ, 0x2, R0 ;  /* 0x00000002ff003819 */ /* 0x000fe20000011400 */
[----:B------:R1:W2:Y:S01]  /*0930*/  @!UP1 SYNCS.EXCH.64 URZ, [UR6+0xf8], UR4 ;  /* 0x0000f804063f95b2 */ /* 0x0002a20008000100 */
[----:B------:R-:W-:Y:S01]  /*0940*/  NOP ;  /* 0x0000000000007918 */ /* 0x000fe20000000000 */
[----:B-1----:R-:W-:-:S06]  /*0950*/  UIMAD UR4, UR11, UR12, UR10 ;  /* 0x0000000c0b0472a4 */ /* 0x002fcc000f8e020a */
[----:B------:R-:W-:Y:S02]  /*0960*/  @P3 ISETP.NE.AND P4, PT, R0, UR4, PT ;  /* 0x0000000400003c0c */ /* 0x000fe4000bf85270 */
[----:B------:R-:W-:Y:S02]  /*0970*/  SEL R0, RZ, 0x1, !P0 ;  /* 0x00000001ff007807 */ /* 0x000fe40004000000 */
[----:B------:R-:W-:-:S04]  /*0980*/  @P3 SEL R19, RZ, 0x1, P4 ;  /* 0x00000001ff133807 */ /* 0x000fc80002000000 */
[----:B------:R-:W-:Y:S01]  /*0990*/  LOP3.LUT R19, R19, R0, RZ, 0xc0, !PT ;  /* 0x0000000013137212 */ /* 0x000fe200078ec0ff */
[----:B------:R-:W-:Y:S06]  /*09a0*/  @!P2 BRA `(.L_x_4) ;  /* 0x000000000008a947 */ /* 0x000fec0003800000 */
[----:B0-2---:R-:W-:Y:S01]  /*09b0*/  UCGABAR_ARV ;  /* 0x00000000000079c7 */ /* 0x005fe20008000000 */
[----:B------:R-:W-:Y:S05]  /*09c0*/  BRA `(.L_x_5) ;  /* 0x0000000000047947 */ /* 0x000fea0003800000 */
.L_x_4:
[----:B0-2---:R-:W-:Y:S01]  /*09d0*/  NOP ;  /* 0x0000000000007918 */ /* 0x005fe20000000000 */
.L_x_5:
[----:B------:R-:W-:Y:S01]  /*09e0*/  ULDC UR4, c[0x0][0x65c] ;  /* 0x0001970000047ab9 */ /* 0x000fe20000000800 */
[----:B------:R-:W-:Y:S01]  /*09f0*/  UMOV UR5, URZ ;  /* 0x0000003f00057c82 */ /* 0x000fe20008000000 */
[----:B------:R-:W-:-:S03]  /*0a00*/  UISETP.NE.AND UP0, UPT, UR4, 0x1, UPT ;  /* 0x000000010400788c */ /* 0x000fc6000bf05270 */
[----:B------:R-:W-:Y:S01]  /*0a10*/  UMOV UR4, UR13 ;  /* 0x0000000d00047c82 */ /* 0x000fe20008000000 */
[----:B------:R-:W-:Y:S02]  /*0a20*/  UP2UR UR46, UPR, URZ, 0x1 ;  /* 0x000000013f2e7883 */ /* 0x000fe40008000000 */
[----:B------:R-:W-:Y:S02]  /*0a30*/  PLOP3.LUT P0, PT, PT, PT, UP0, 0x80, 0x0 ;  /* 0x000000000000781c */ /* 0x000fe40003f0f008 */
[----:B------:R-:W-:Y:S02]  /*0a40*/  PLOP3.LUT P3, PT, PT, PT, UP0, 0x80, 0x0 ;  /* 0x000000000000781c */ /* 0x000fe40003f6f008 */
[----:B------:R-:W-:Y:S01]  /*0a50*/  PLOP3.LUT P5, PT, PT, PT, UP0, 0x80, 0x0 ;  /* 0x000000000000781c */ /* 0x000fe20003faf008 */
[----:B------:R-:W-:Y:S01]  /*0a60*/  @UP0 ULDC UR14, c[0x0][0x10] ;  /* 0x00000400000e0ab9 */ /* 0x000fe20000000800 */
[----:B------:R-:W-:Y:S01]  /*0a70*/  @UP0 UMOV UR6, UR10 ;  /* 0x0000000a00060c82 */ /* 0x000fe20008000000 */
[----:B------:R-:W-:Y:S01]  /*0a80*/  @UP0 UMOV UR7, URZ ;  /* 0x0000003f00070c82 */ /* 0x000fe20008000000 */
[----:B------:R-:W-:Y:S01]  /*0a90*/  PLOP3.LUT P4, PT, PT, PT, UP0, 0x80, 0x0 ;  /* 0x000000000000781c */ /* 0x000fe20003f8f008 */
[----:B------:R-:W-:-:S03]  /*0aa0*/  @UP0 UIMAD.WIDE.U32 UR14, UR13, UR14, UR6 ;  /* 0x0000000e0d0e02a5 */ /* 0x000fc6000f8e0006 */
[----:B------:R-:W-:Y:S01]  /*0ab0*/  @!UP0 ULDC UR7, c[0x0][0xc] ;  /* 0x0000030000078ab9 */ /* 0x000fe20000000800 */
[----:B------:R-:W-:Y:S01]  /*0ac0*/  @UP0 UMOV UR6, URZ ;  /* 0x0000003f00060c82 */ /* 0x000fe20008000000 */
[----:B------:R-:W-:Y:S01]  /*0ad0*/  @!UP0 UIMAD.WIDE.U32 UR4, UR10, UR7, UR4 ;  /* 0x000000070a0482a5 */ /* 0x000fe2000f8e0004 */
[----:B------:R-:W-:Y:S01]  /*0ae0*/  IMAD.U32 R2, RZ, RZ, UR14 ;  /* 0x0000000eff027e24 */ /* 0x000fe2000f8e00ff */
[----:B------:R-:W-:Y:S02]  /*0af0*/  @UP0 UIADD3 UR6, UR15, UR6, URZ ;  /* 0x000000060f060290 */ /* 0x000fe4000fffe03f */
[----:B------:R-:W-:Y:S02]  /*0b00*/  IMAD.U32 R3, RZ, RZ, UR15 ;  /* 0x0000000fff037e24 */ /* 0x000fe4000f8e00ff */
[----:B------:R-:W-:Y:S02]  /*0b10*/  @P0 IMAD.MOV.U32 R7, RZ, RZ, R2 ;  /* 0x000000ffff070224 */ /* 0x000fe400078e0002 */
[----:B------:R-:W-:-:S02]  /*0b20*/  IMAD.U32 R5, RZ, RZ, UR5 ;  /* 0x00000005ff057e24 */ /* 0x000fc4000f8e00ff */
[----:B------:R-:W-:Y:S02]  /*0b30*/  IMAD.U32 R2, RZ, RZ, UR4 ;  /* 0x00000004ff027e24 */ /* 0x000fe4000f8e00ff */
[----:B------:R-:W-:Y:S02]  /*0b40*/  @P3 IMAD.U32 R6, RZ, RZ, UR6 ;  /* 0x00000006ff063e24 */ /* 0x000fe4000f8e00ff */
[----:B------:R-:W-:Y:S02]  /*0b50*/  @!P5 IMAD.MOV.U32 R6, RZ, RZ, R5 ;  /* 0x000000ffff06d224 */ /* 0x000fe400078e0005 */
[----:B------:R-:W-:Y:S02]  /*0b60*/  @!P4 IMAD.MOV.U32 R7, RZ, RZ, R2 ;  /* 0x000000ffff07c224 */ /* 0x000fe400078e0002 */
[----:B------:R-:W-:Y:S01]  /*0b70*/  IMAD.U32 R3, RZ, RZ, UR5 ;  /* 0x00000005ff037e24 */ /* 0x000fe2000f8e00ff */
[----:B------:R0:W-:Y:S01]  /*0b80*/  STL [R1+0x200], R6 ;  /* 0x0002000601007387 */ /* 0x0001e20000100800 */
[----:B------:R-:W-:-:S03]  /*0b90*/  IMAD.U32 R4, RZ, RZ, UR4 ;  /* 0x00000004ff047e24 */ /* 0x000fc6000f8e00ff */
[----:B------:R0:W-:Y:S01]  /*0ba0*/  STL [R1+0x204], R7 ;  /* 0x0002040701007387 */ /* 0x0001e20000100800 */
[----:B------:R-:W-:Y:S05]  /*0bb0*/  @!P2 BRA `(.L_x_6) ;  /* 0x00000000000ca947 */ /* 0x000fea0003800000 */
[----:B------:R-:W-:Y:S01]  /*0bc0*/  UCGABAR_WAIT ;  /* 0x0000000000007dc7 */ /* 0x000fe20008000000 */
[----:B------:R-:W-:Y:S01]  /*0bd0*/  CCTL.IVALL ;  /* 0x00000000ff00798f */ /* 0x000fe20002000000 */
[----:B------:R-:W-:Y:S05]  /*0be0*/  BRA `(.L_x_7) ;  /* 0x0000000000047947 */ /* 0x000fea0003800000 */
.L_x_6:
[----:B------:R-:W-:Y:S06]  /*0bf0*/  BAR.SYNC.DEFER_BLOCKING 0x0 ;  /* 0x0000000000007b1d */ /* 0x000fec0000010000 */
.L_x_7:
[----:B------:R-:W-:Y:S05]  /*0c00*/  @!P1 BRA `(.L_x_8) ;  /* 0x0000010000249947 */ /* 0x000fea0003800000 */
[----:B------:R-:W-:-:S06]  /*0c10*/  UISETP.GT.U32.AND UP0, UPT, UR16, 0x1, UPT ;  /* 0x000000011000788c */ /* 0x000fcc000bf04070 */
[----:B------:R-:W-:-:S13]  /*0c20*/  PLOP3.LUT P0, PT, PT, PT, UP0, 0x80, 0x0 ;  /* 0x000000000000781c */ /* 0x000fda0003f0f008 */
[----:B------:R-:W-:Y:S05]  /*0c30*/  @P0 EXIT ;  /* 0x000000000000094d */ /* 0x000fea0003800000 */
[----:B------:R-:W-:Y:S01]  /*0c40*/  ULDC.64 UR4, c[0x0][0x650] ;  /* 0x0001940000047ab9 */ /* 0x000fe20000000a00 */
[----:B------:R-:W-:Y:S01]  /*0c50*/  UMOV UR42, 0xffffffff ;  /* 0xffffffff002a7882 */ /* 0x000fe20000000000 */
[----:B------:R-:W-:Y:S01]  /*0c60*/  ISETP.GE.U32.AND P0, PT, R7, UR4, PT ;  /* 0x0000000407007c0c */ /* 0x000fe2000bf06070 */
[----:B------:R-:W-:Y:S01]  /*0c70*/  UMOV UR41, 0xffffffff ;  /* 0xffffffff00297882 */ /* 0x000fe20000000000 */
[----:B------:R-:W-:Y:S01]  /*0c80*/  UMOV UR43, 0xffffffff ;  /* 0xffffffff002b7882 */ /* 0x000fe20000000000 */
[----:B------:R-:W-:Y:S02]  /*0c90*/  PRMT R0, RZ, 0x7610, R0 ;  /* 0x00007610ff007816 */ /* 0x000fe40000000000 */
[----:B------:R-:W-:-:S13]  /*0ca0*/  ISETP.GE.U32.AND.EX P0, PT, R6, UR5, PT, P0 ;  /* 0x0000000506007c0c */ /* 0x000fda000bf06100 */
[----:B------:R-:W-:Y:S05]  /*0cb0*/  @P0 BRA `(.L_x_9) ;  /* 0x0000000400480947 */ /* 0x000fea0003800000 */
[----:B------:R-:W-:Y:S01]  /*0cc0*/  ULDC.64 UR16, c[0x0][0x628] ;  /* 0x00018a0000107ab9 */ /* 0x000fe20000000a00 */
[C---:B------:R-:W-:Y:S01]  /*0cd0*/  R2UR UR19, R7.reuse ;  /* 0x00000000071372ca */ /* 0x040fe200000e0000 */
[----:B------:R-:W-:Y:S01]  /*0ce0*/  ULDC UR18, c[0x0][0x630] ;  /* 0x00018c0000127ab9 */ /* 0x000fe20000000800 */
[----:B------:R-:W-:Y:S02]  /*0cf0*/  ISETP.NE.U32.AND P0, PT, RZ, UR16, PT ;  /* 0x00000010ff007c0c */ /* 0x000fe4000bf05070 */
[----:B------:R-:W-:Y:S02]  /*0d00*/  R2UR UR4, R7 ;  /* 0x00000000070472ca */ /* 0x000fe400000e0000 */
[----:B------:R-:W-:Y:S02]  /*0d10*/  ISETP.NE.AND.EX P0, PT, RZ, UR17, PT, P0 ;  /* 0x00000011ff007c0c */ /* 0x000fe4000bf05300 */
[----:B------:R-:W-:-:S11]  /*0d20*/  R2UR UR5, R6 ;  /* 0x00000000060572ca */ /* 0x000fd600000e0000 */
[----:B------:R-:W-:Y:S05]  /*0d30*/  @!P0 BRA `(.L_x_10) ;  /* 0x0000000000308947 */ /* 0x000fea0003800000 */
[----:B------:R-:W-:Y:S01]  /*0d40*/  R2UR UR4, R7 ;  /* 0x00000000070472ca */ /* 0x000fe200000e0000 */
[----:B------:R-:W-:Y:S01]  /*0d50*/  ULDC UR9, c[0x0][0x634] ;  /* 0x00018d0000097ab9 */ /* 0x000fe20000000800 */
[----:B------:R-:W-:-:S11]  /*0d60*/  R2UR UR13, R6 ;  /* 0x00000000060d72ca */ /* 0x000fd600000e0000 */
[----:B------:R-:W-:-:S04]  /*0d70*/  UIADD3 UR9, UP0, UR4, UR9, URZ ;  /* 0x0000000904097290 */ /* 0x000fc8000ff1e03f */
[----:B------:R-:W-:-:S04]  /*0d80*/  UIADD3.X UR13, URZ, UR13, URZ, UP0, !UPT ;  /* 0x0000000d3f0d7290 */ /* 0x000fc800087fe43f */
[----:B------:R-:W-:-:S04]  /*0d90*/  UIMAD.WIDE.U32 UR4, UR13, UR16, URZ ;  /* 0x000000100d0472a5 */ /* 0x000fc8000f8e003f */
[----:B------:R-:W-:Y:S02]  /*0da0*/  UIMAD.WIDE.U32 UR6, UP0, UR9, UR17, UR4 ;  /* 0x00000011090672a5 */ /* 0x000fe4000f800004 */
[----:B------:R-:W-:Y:S02]  /*0db0*/  UIMAD.WIDE.U32 UR4, UR9, UR16, URZ ;  /* 0x00000010090472a5 */ /* 0x000fe4000f8e003f */
[----:B------:R-:W-:Y:S02]  /*0dc0*/  UIADD3.X UR15, URZ, URZ, URZ, UP0, !UPT ;  /* 0x0000003f3f0f7290 */ /* 0x000fe400087fe43f */
[----:B------:R-:W-:Y:S01]  /*0dd0*/  UIADD3 URZ, UP0, UR5, UR6, URZ ;  /* 0x00000006053f7290 */ /* 0x000fe2000ff1e03f */
[----:B------:R-:W-:-:S03]  /*0de0*/  UMOV UR14, UR7 ;  /* 0x00000007000e7c82 */ /* 0x000fc60008000000 */
[----:B------:R-:W-:-:S12]  /*0df0*/  UIMAD.WIDE.U32.X UR4, UR13, UR17, UR14, UP0 ;  /* 0x000000110d0472a5 */ /* 0x000fd800080e040e */
.L_x_10:
[----:B------:R-:W-:Y:S01]  /*0e00*/  USHF.R.U64 UR43, UR4, UR18, UR5 ;  /* 0x00000012042b7299 */ /* 0x000fe20008001205 */
[----:B------:R-:W-:Y:S01]  /*0e10*/  R2UR UR7, R6 ;  /* 0x00000000060772ca */ /* 0x000fe200000e0000 */
[----:B------:R-:W-:Y:S02]  /*0e20*/  USHF.R.U32.HI UR4, URZ, UR18, UR5 ;  /* 0x000000123f047299 */ /* 0x000fe40008011605 */
[----:B------:R-:W-:Y:S01]  /*0e30*/  UIADD3 UR5, UP0, URZ, -UR43, URZ ;  /* 0x8000002b3f057290 */ /* 0x000fe2000ff1e03f */
[----:B------:R-:W-:Y:S01]  /*0e40*/  ULDC.64 UR14, c[0x0][0x620] ;  /* 0x00018800000e7ab9 */ /* 0x000fe20000000a00 */
[----:B------:R-:W-:Y:S02]  /*0e50*/  UMOV UR6, UR19 ;  /* 0x0000001300067c82 */ /* 0x000fe40008000000 */
[----:B------:R-:W-:Y:S01]  /*0e60*/  UIADD3.X UR4, URZ, ~UR4, URZ, UP0, !UPT ;  /* 0x800000043f047290 */ /* 0x000fe200087fe43f */
[----:B------:R-:W-:Y:S01]  /*0e70*/  ULDC UR9, c[0x0][0x618] ;  /* 0x0001860000097ab9 */ /* 0x000fe20000000800 */
[----:B------:R-:W-:-:S02]  /*0e80*/  UIMAD UR12, UR11, UR12, UR10 ;  /* 0x0000000c0b0c72a4 */ /* 0x000fc4000f8e020a */
[----:B------:R-:W-:Y:S02]  /*0e90*/  UIMAD UR4, UR4, UR14, URZ ;  /* 0x0000000e040472a4 */ /* 0x000fe4000f8e023f */
[----:B------:R-:W-:Y:S02]  /*0ea0*/  UIMAD.WIDE.U32 UR6, UR5, UR14, UR6 ;  /* 0x0000000e050672a5 */ /* 0x000fe4000f8e0006 */
[----:B------:R-:W-:Y:S01]  /*0eb0*/  UIMAD UR4, UR5, UR15, UR4 ;  /* 0x0000000f050472a4 */ /* 0x000fe2000f8e0204 */
[----:B------:R-:W-:Y:S01]  /*0ec0*/  ULDC UR10, c[0x0][0x608] ;  /* 0x00018200000a7ab9 */ /* 0x000fe20000000800 */
[----:B------:R-:W-:Y:S02]  /*0ed0*/  ULDC UR18, c[0x0][0x658] ;  /* 0x0001960000127ab9 */ /* 0x000fe40000000800 */
[----:B------:R-:W-:Y:S01]  /*0ee0*/  UIADD3 UR7, UR7, UR4, URZ ;  /* 0x0000000407077290 */ /* 0x000fe2000fffe03f */
[----:B------:R-:W-:Y:S02]  /*0ef0*/  UMOV UR11, 0xffffffff ;  /* 0xffffffff000b7882 */ /* 0x000fe40000000000 */
[----:B------:R-:W-:Y:S01]  /*0f00*/  ULDC.64 UR4, c[0x0][0x640] ;  /* 0x0001900000047ab9 */ /* 0x000fe20000000a00 */
[----:B------:R-:W-:Y:S01]  /*0f10*/  USHF.R.U64 UR16, UR6, UR9, UR7 ;  /* 0x0000000906107299 */ /* 0x000fe20008001207 */
[----:B------:R-:W-:Y:S01]  /*0f20*/  ISETP.NE.U32.AND P0, PT, RZ, UR4, PT ;  /* 0x00000004ff007c0c */ /* 0x000fe2000bf05070 */
[----:B------:R-:W-:-:S02]  /*0f30*/  USHF.R.U32.HI UR7, URZ, UR9, UR7 ;  /* 0x000000093f077299 */ /* 0x000fc40008011607 */
[----:B------:R-:W-:Y:S01]  /*0f40*/  USHF.L.U32 UR6, UR11, UR18, URZ ;  /* 0x000000120b067299 */ /* 0x000fe2000800063f */
[----:B------:R-:W-:Y:S01]  /*0f50*/  ISETP.NE.AND.EX P0, PT, RZ, UR5, PT, P0 ;  /* 0x00000005ff007c0c */ /* 0x000fe2000bf05300 */
[----:B------:R-:W-:Y:S02]  /*0f60*/  USHF.R.U64 UR22, UR16, UR10, UR7 ;  /* 0x0000000a10167299 */ /* 0x000fe40008001207 */
[----:B------:R-:W-:Y:S02]  /*0f70*/  USHF.R.U32.HI UR7, URZ, UR10, UR7 ;  /* 0x0000000a3f077299 */ /* 0x000fe40008011607 */
[----:B------:R-:W-:Y:S02]  /*0f80*/  UISETP.NE.AND UP1, UPT, UR46, URZ, UPT ;  /* 0x0000003f2e00728c */ /* 0x000fe4000bf25270 */
[----:B------:R-:W-:Y:S01]  /*0f90*/  USHF.R.U64 UR23, UR22, UR18, UR7 ;  /* 0x0000001216177299 */ /* 0x000fe20008001207 */
[----:B------:R-:W-:Y:S01]  /*0fa0*/  ULDC UR17, c[0x0][0x600] ;  /* 0x0001800000117ab9 */ /* 0x000fe20000000800 */
[----:B------:R-:W-:-:S02]  /*0fb0*/  ULOP3.LUT UR13, URZ, UR6, URZ, 0x33, !UPT ;  /* 0x000000063f0d7292 */ /* 0x000fc4000f8e333f */
[----:B------:R-:W-:Y:S02]  /*0fc0*/  UIADD3 UR15, UR17, -0x1, URZ ;  /* 0xffffffff110f7890 */ /* 0x000fe4000fffe03f */
[----:B------:R-:W-:Y:S02]  /*0fd0*/  USEL UR12, UR8, UR12, !UP1 ;  /* 0x0000000c080c7287 */ /* 0x000fe4000c800000 */
[----:B------:R-:W-:Y:S01]  /*0fe0*/  USHF.R.U32.HI UR7, URZ, UR18, UR7 ;  /* 0x000000123f077299 */ /* 0x000fe20008011607 */
[----:B------:R-:W-:Y:S01]  /*0ff0*/  ULDC UR19, c[0x0][0x648] ;  /* 0x0001920000137ab9 */ /* 0x000fe20000000800 */
[----:B------:R-:W-:Y:S01]  /*1000*/  ULDC UR20, c[0x0][0x638] ;  /* 0x00018e0000147ab9 */ /* 0x000fe20000000800 */
[----:B------:R-:W-:Y:S01]  /*1010*/  UMOV UR21, 0x1 ;  /* 0x0000000100157882 */ /* 0x000fe20000000000 */
[----:B------:R-:W-:Y:S01]  /*1020*/  UMOV UR6, UR23 ;  /* 0x0000001700067c82 */ /* 0x000fe20008000000 */
[----:B------:R-:W-:Y:S07]  /*1030*/  @!P0 BRA `(.L_x_11) ;  /* 0x0000000000308947 */ /* 0x000fee0003800000 */
[----:B------:R-:W-:Y:S02]  /*1040*/  ULDC UR10, c[0x0][0x64c] ;  /* 0x00019300000a7ab9 */ /* 0x000fe40000000800 */
        /* <DEDUP_REMOVED lines=8> */
[----:B------:R-:W-:-:S07]  /*10d0*/  UIMAD.WIDE.U32.X UR4, UR14, UR5, UR10, UP0 ;  /* 0x000000050e0472a5 */ /* 0x000fce00080e040a */
[----:B------:R-:W-:Y:S01]  /*10e0*/  UMOV UR6, UR4 ;  /* 0x0000000400067c82 */ /* 0x000fe20008000000 */
[----:B------:R-:W-:-:S05]  /*10f0*/  UMOV UR7, UR5 ;  /* 0x0000000500077c82 */ /* 0x000fca0008000000 */
.L_x_11:
[----:B------:R-:W-:Y:S01]  /*1100*/  USHF.R.U64 UR5, UR6, UR19, UR7 ;  /* 0x0000001306057299 */ /* 0x000fe20008001207 */
[----:B------:R-:W-:Y:S01]  /*1110*/  IMAD.MOV.U32 R0, RZ, RZ, 0x1 ;  /* 0x00000001ff007424 */ /* 0x000fe200078e00ff */
[----:B------:R-:W-:Y:S02]  /*1120*/  USHF.L.U32 UR4, UR21, UR18, URZ ;  /* 0x0000001215047299 */ /* 0x000fe4000800063f */
[----:B------:R-:W-:Y:S02]  /*1130*/  ULOP3.LUT UR13, UR22, UR13, URZ, 0xc0, !UPT ;  /* 0x0000000d160d7292 */ /* 0x000fe4000f8ec03f */
[----:B------:R-:W-:Y:S02]  /*1140*/  UIADD3 UR6, -UR5, URZ, URZ ;  /* 0x0000003f05067290 */ /* 0x000fe4000fffe13f */
[----:B------:R-:W-:Y:S02]  /*1150*/  UIMAD UR13, UR4, UR5, UR13 ;  /* 0x00000005040d72a4 */ /* 0x000fe4000f8e020d */
[----:B------:R-:W-:-:S02]  /*1160*/  ULOP3.LUT UR15, UR16, UR15, URZ, 0xc0, !UPT ;  /* 0x0000000f100f7292 */ /* 0x000fc4000f8ec03f */
[----:B------:R-:W-:Y:S01]  /*1170*/  UIMAD UR4, UR6, UR20, UR23 ;  /* 0x00000014060472a4 */ /* 0x000fe2000f8e0217 */
[----:B------:R-:W-:Y:S01]  /*1180*/  ULDC UR5, c[0x0][0x610] ;  /* 0x0001840000057ab9 */ /* 0x000fe20000000800 */
[----:B------:R-:W-:Y:S02]  /*1190*/  UISETP.NE.AND UP0, UPT, UR46, URZ, UPT ;  /* 0x0000003f2e00728c */ /* 0x000fe4000bf05270 */
[----:B------:R-:W-:Y:S02]  /*11a0*/  UIMAD UR12, UR13, UR5, UR12 ;  /* 0x000000050d0c72a4 */ /* 0x000fe4000f8e020c */
[----:B------:R-:W-:-:S04]  /*11b0*/  UIMAD UR4, UR4, UR17, UR15 ;  /* 0x00000011040472a4 */ /* 0x000fc8000f8e020f */
[----:B------:R-:W-:Y:S02]  /*11c0*/  USEL UR41, UR4, UR12, !UP0 ;  /* 0x0000000c04297287 */ /* 0x000fe4000c000000 */
[----:B------:R-:W-:-:S12]  /*11d0*/  USEL UR42, UR12, UR4, !UP0 ;  /* 0x000000040c2a7287 */ /* 0x000fd8000c000000 */
.L_x_9:
[----:B------:R-:W-:-:S08]  /*11e0*/  NOP ;  /* 0x0000000000007918 */ /* 0x000fd00000000000 */
[----:B------:R-:W1:Y:S02]  /*11f0*/  USETMAXREG.TRY_ALLOC.CTAPOOL UP0, 0xf0 ;  /* 0x000000f0000079c8 */ /* 0x000e640008000600 */
[----:B-1----:R-:W-:-:S13]  /*1200*/  PLOP3.LUT P0, PT, PT, PT, UP0, 0x80, 0x0 ;  /* 0x000000000000781c */ /* 0x002fda0003f0f008 */
[----:B------:R-:W-:Y:S05]  /*1210*/  @!P0 BRA `(.L_x_9) ;  /* 0xfffffffc00f08947 */ /* 0x000fea000383ffff */
[----:B------:R-:W-:Y:S01]  /*1220*/  ULDC.64 UR4, c[0x0][0x598] ;  /* 0x0001660000047ab9 */ /* 0x000fe20000000a00 */
[----:B------:R-:W-:Y:S01]  /*1230*/  ULDC.64 UR36, c[0x0][0x208] ;  /* 0x0000820000247ab9 */ /* 0x000fe20000000a00 */
[----:B------:R-:W-:-:S04]  /*1240*/  ISETP.NE.U32.AND P0, PT, RZ, UR4, PT ;  /* 0x00000004ff007c0c */ /* 0x000fc8000bf05070 */
[----:B------:R-:W-:-:S13]  /*1250*/  ISETP.NE.AND.EX P0, PT, RZ, UR5, PT, P0 ;  /* 0x00000005ff007c0c */ /* 0x000fda000bf05300 */
[----:B------:R-:W-:Y:S05]  /*1260*/  @!P0 BRA `(.L_x_12) ;  /* 0x00000000001c8947 */ /* 0x000fea0003800000 */
[----:B------:R-:W1:Y:S02]  /*1270*/  LDC.64 R2, c[0x0][0x598] ;  /* 0x00016600ff027b82 */ /* 0x000e640000000a00 */
[----:B-1----:R-:W2:Y:S02]  /*1280*/  LDG.E.64 R2, desc[UR36][R2.64] ;  /* 0x0000002402027981 */ /* 0x002ea4000c1e1b00 */
[----:B--2---:R-:W-:-:S04]  /*1290*/  ISETP.NE.U32.AND P0, PT, R2, RZ, PT ;  /* 0x000000ff0200720c */ /* 0x004fc80003f05070 */
[----:B------:R-:W-:-:S13]  /*12a0*/  ISETP.NE.AND.EX P0, PT, R3, RZ, PT, P0 ;  /* 0x000000ff0300720c */ /* 0x000fda0003f05300 */
[----:B------:R-:W-:Y:S05]  /*12b0*/  @!P0 BRA `(.L_x_12) ;  /* 0x0000000000088947 */ /* 0x000fea0003800000 */
[----:B------:R1:W5:Y:S01]  /*12c0*/  LD.E R17, desc[UR36][R2.64] ;  /* 0x0000002402117980 */ /* 0x000362000c101900 */
[----:B------:R-:W-:Y:S05]  /*12d0*/  BRA `(.L_x_13) ;  /* 0x0000000000247947 */ /* 0x000fea0003800000 */
.L_x_12:
[----:B------:R-:W-:Y:S02]  /*12e0*/  ULDC.64 UR4, c[0x0][0x588] ;  /* 0x0001620000047ab9 */ /* 0x000fe40000000a00 */
[----:B------:R-:W-:-:S04]  /*12f0*/  ISETP.NE.U32.AND P0, PT, RZ, UR4, PT ;  /* 0x00000004ff007c0c */ /* 0x000fc8000bf05070 */
[----:B------:R-:W-:-:S13]  /*1300*/  ISETP.NE.AND.EX P0, PT, RZ, UR5, PT, P0 ;  /* 0x00000005ff007c0c */ /* 0x000fda000bf05300 */
[----:B------:R-:W-:Y:S05]  /*1310*/  @!P0 BRA `(.L_x_14) ;  /* 0x00000000000c8947 */ /* 0x000fea0003800000 */
[----:B------:R-:W1:Y:S02]  /*1320*/  LDC.64 R2, c[0x0][0x588] ;  /* 0x00016200ff027b82 */ /* 0x000e640000000a00 */
[----:B-1----:R2:W5:Y:S01]  /*1330*/  LDG.E R17, desc[UR36][R2.64] ;  /* 0x0000002402117981 */ /* 0x002562000c1e1900 */
[----:B------:R-:W-:Y:S05]  /*1340*/  BRA `(.L_x_13) ;  /* 0x0000000000087947 */ /* 0x000fea0003800000 */
.L_x_14:
[----:B------:R-:W-:Y:S02]  /*1350*/  ULDC UR4, c[0x0][0x580] ;  /* 0x0001600000047ab9 */ /* 0x000fe40000000800 */
[----:B------:R-:W-:-:S07]  /*1360*/  IMAD.U32 R17, RZ, RZ, UR4 ;  /* 0x00000004ff117e24 */ /* 0x000fce000f8e00ff */
.L_x_13:
[----:B------:R-:W-:Y:S02]  /*1370*/  ULDC.64 UR4, c[0x0][0x5a0] ;  /* 0x0001680000047ab9 */ /* 0x000fe40000000a00 */
[----:B------:R-:W-:-:S04]  /*1380*/  ISETP.NE.U32.AND P0, PT, RZ, UR4, PT ;  /* 0x00000004ff007c0c */ /* 0x000fc8000bf05070 */
[----:B------:R-:W-:-:S13]  /*1390*/  ISETP.NE.AND.EX P0, PT, RZ, UR5, PT, P0 ;  /* 0x00000005ff007c0c */ /* 0x000fda000bf05300 */
[----:B------:R-:W-:Y:S05]  /*13a0*/  @!P0 BRA `(.L_x_15) ;  /* 0x00000000001c8947 */ /* 0x000fea0003800000 */
[----:B-12---:R-:W1:Y:S02]  /*13b0*/  LDC.64 R2, c[0x0][0x5a0] ;  /* 0x00016800ff027b82 */ /* 0x006e640000000a00 */
[----:B-1----:R-:W2:Y:S02]  /*13c0*/  LDG.E.64 R2, desc[UR36][R2.64] ;  /* 0x0000002402027981 */ /* 0x002ea4000c1e1b00 */
[----:B--2---:R-:W-:-:S04]  /*13d0*/  ISETP.NE.U32.AND P0, PT, R2, RZ, PT ;  /* 0x000000ff0200720c */ /* 0x004fc80003f05070 */
[----:B------:R-:W-:-:S13]  /*13e0*/  ISETP.NE.AND.EX P0, PT, R3, RZ, PT, P0 ;  /* 0x000000ff0300720c */ /* 0x000fda0003f05300 */
[----:B------:R-:W-:Y:S05]  /*13f0*/  @!P0 BRA `(.L_x_15) ;  /* 0x0000000000088947 */ /* 0x000fea0003800000 */
[----:B------:R1:W5:Y:S01]  /*1400*/  LD.E R18, desc[UR36][R2.64] ;  /* 0x0000002402127980 */ /* 0x000362000c101900 */
[----:B------:R-:W-:Y:S05]  /*1410*/  BRA `(.L_x_16) ;  /* 0x0000000000247947 */ /* 0x000fea0003800000 */
.L_x_15:
[----:B------:R-:W-:Y:S02]  /*1420*/  ULDC.64 UR4, c[0x0][0x590] ;  /* 0x0001640000047ab9 */ /* 0x000fe40000000a00 */
[----:B------:R-:W-:-:S04]  /*1430*/  ISETP.NE.U32.AND P0, PT, RZ, UR4, PT ;  /* 0x00000004ff007c0c */ /* 0x000fc8000bf05070 */
[----:B------:R-:W-:-:S13]  /*1440*/  ISETP.NE.AND.EX P0, PT, RZ, UR5, PT, P0 ;  /* 0x00000005ff007c0c */ /* 0x000fda000bf05300 */
[----:B------:R-:W-:Y:S05]  /*1450*/  @!P0 BRA `(.L_x_17) ;  /* 0x00000000000c8947 */ /* 0x000fea0003800000 */
[----:B-12---:R-:W1:Y:S02]  /*1460*/  LDC.64 R2, c[0x0][0x590] ;  /* 0x00016400ff027b82 */ /* 0x006e640000000a00 */
[----:B-1----:R2:W5:Y:S01]  /*1470*/  LDG.E R18, desc[UR36][R2.64] ;  /* 0x0000002402127981 */ /* 0x002562000c1e1900 */
[----:B------:R-:W-:Y:S05]  /*1480*/  BRA `(.L_x_16) ;  /* 0x0000000000087947 */ /* 0x000fea0003800000 */
.L_x_17:
[----:B------:R-:W-:Y:S02]  /*1490*/  ULDC UR4, c[0x0][0x584] ;  /* 0x0001610000047ab9 */ /* 0x000fe40000000800 */
[----:B------:R-:W-:-:S07]  /*14a0*/  IMAD.U32 R18, RZ, RZ, UR4 ;  /* 0x00000004ff127e24 */ /* 0x000fce000f8e00ff */
.L_x_16:
[----:B------:R-:W-:-:S13]  /*14b0*/  LOP3.LUT P0, RZ, R0, 0xff, RZ, 0xc0, !PT ;  /* 0x000000ff00ff7812 */ /* 0x000fda000780c0ff */
[----:B------:R-:W-:Y:S05]  /*14c0*/  @!P0 EXIT ;  /* 0x000000000000894d */ /* 0x000fea0003800000 */
[----:B------:R-:W-:Y:S01]  /*14d0*/  ULDC UR4, c[0x0][0x28c] ;  /* 0x0000a30000047ab9 */ /* 0x000fe20000000800 */
[----:B------:R-:W-:Y:S01]  /*14e0*/  UMOV UR38, URZ ;  /* 0x0000003f00267c82 */ /* 0x000fe20008000000 */
[----:B------:R-:W-:Y:S01]  /*14f0*/  UIADD3 UR4, UR4, 0x1f, URZ ;  /* 0x0000001f04047890 */ /* 0x000fe2000fffe03f */
[----:B------:R-:W-:-:S03]  /*1500*/  UMOV UR39, URZ ;  /* 0x0000003f00277c82 */ /* 0x000fc60008000000 */
[----:B------:R-:W-:-:S04]  /*1510*/  USHF.R.S32.HI UR5, URZ, 0x1f, UR4 ;  /* 0x0000001f3f057899 */ /* 0x000fc80008011404 */
[----:B------:R-:W-:-:S04]  /*1520*/  ULEA.HI UR5, UR5, UR4, URZ, 0x5 ;  /* 0x0000000405057291 */ /* 0x000fc8000f8f283f */
[----:B------:R-:W-:-:S12]  /*1530*/  USHF.R.S32.HI UR44, URZ, 0x5, UR5 ;  /* 0x000000053f2c7899 */ /* 0x000fd80008011405 */
.L_x_553:
[----:B------:R-:W3:Y:S01]  /*1540*/  S2R R0, SR_TID.X ;  /* 0x0000000000007919 */ /* 0x000ee20000002100 */
[----:B----4-:R-:W4:Y:S01]  /*1550*/  S2UR UR7, SR_CgaCtaId ;  /* 0x00000000000779c3 */ /* 0x010f220000008800 */
[----:B------:R-:W-:Y:S02]  /*1560*/  UMOV UR6, 0x400 ;  /* 0x0000040000067882 */ /* 0x000fe40000000000 */
[----:B----4-:R-:W-:Y:S01]  /*1570*/  ULEA UR6, UR7, UR6, 0x18 ;  /* 0x0000000607067291 */ /* 0x010fe2000f8ec03f */
[----:B---3--:R-:W-:-:S04]  /*1580*/  LOP3.LUT R0, R0, 0x80, RZ, 0xc0, !PT ;  /* 0x0000008000007812 */ /* 0x008fc800078ec0ff */
[----:B------:R-:W-:-:S06]  /*1590*/  SHF.R.U32.HI R0, RZ, 0x7, R0 ;  /* 0x00000007ff007819 */ /* 0x000fcc0000011600 */
[----:B------:R-:W3:Y:S02]  /*15a0*/  SHFL.IDX PT, R0, R0, RZ, 0x1f ;  /* 0x00001fff00007589 */ /* 0x000ee400000e0000 */
[----:B---3--:R-:W-:-:S13]  /*15b0*/  R2UR UR4, R0 ;  /* 0x00000000000472ca */ /* 0x008fda00000e0000 */
[----:B------:R-:W-:-:S04]  /*15c0*/  ULEA.HI UR5, UR4, UR4, URZ, 0x1 ;  /* 0x0000000404057291 */ /* 0x000fc8000f8f083f */
[----:B------:R-:W-:-:S04]  /*15d0*/  ULOP3.LUT UR5, UR5, 0x1ffffe, URZ, 0xc0, !UPT ;  /* 0x001ffffe05057892 */ /* 0x000fc8000f8ec03f */
[----:B------:R-:W-:-:S03]  /*15e0*/  UIADD3 UR5, UR4, -UR5, URZ ;  /* 0x8000000504057290 */ /* 0x000fc6000fffe03f */
[----:B------:R-:W-:Y:S01]  /*15f0*/  ULDC UR4, c[0x0][0x28c] ;  /* 0x0000a30000047ab9 */ /* 0x000fe20000000800 */
[----:B------:R-:W-:Y:S01]  /*1600*/  ULEA UR5, UR5, UR6, 0xb ;  /* 0x0000000605057291 */ /* 0x000fe2000f8e583f */
[----:B------:R-:W-:-:S03]  /*1610*/  ISETP.LT.AND P0, PT, RZ, UR4, PT ;  /* 0x00000004ff007c0c */ /* 0x000fc6000bf01270 */
[----:B------:R-:W-:-:S04]  /*1620*/  UIADD3 UR5, UR5, 0x200, URZ ;  /* 0x0000020005057890 */ /* 0x000fc8000fffe03f */
[----:B------:R-:W-:-:S04]  /*1630*/  USHF.R.U32.HI UR5, URZ, 0x4, UR5 ;  /* 0x000000043f057899 */ /* 0x000fc80008011605 */
[----:B------:R-:W-:-:S04]  /*1640*/  ULOP3.LUT UR5, UR5, 0x3fff, URZ, 0xc0, !UPT ;  /* 0x00003fff05057892 */ /* 0x000fc8000f8ec03f */
[----:B------:R-:W-:Y:S01]  /*1650*/  ULOP3.LUT UR45, UR5, 0x10000, URZ, 0xfc, !UPT ;  /* 0x00010000052d7892 */ /* 0x000fe2000f8efc3f */
[----:B------:R-:W-:Y:S11]  /*1660*/  @P0 BRA `(.L_x_18) ;  /* 0x0000000000400947 */ /* 0x000ff60003800000 */
[----:B------:R-:W-:Y:S01]  /*1670*/  MOV R0, 0x0 ;  /* 0x0000000000007802 */ /* 0x000fe20000000f00 */
[----:B------:R-:W-:Y:S01]  /*1680*/  ULDC.64 UR4, c[0x4][0x68] ;  /* 0x01001a0000047ab9 */ /* 0x000fe20000000a00 */
[----:B------:R-:W-:Y:S01]  /*1690*/  ULDC.64 UR6, c[0x4][0x8] ;  /* 0x0100020000067ab9 */ /* 0x000fe20000000a00 */
[----:B------:R-:W-:Y:S01]  /*16a0*/  IMAD.U32 R4, RZ, RZ, UR4 ;  /* 0x00000004ff047e24 */ /* 0x000fe2000f8e00ff */
[----:B-12---:R1:W2:Y:S01]  /*16b0*/  LDC.64 R2, c[0x4][R0] ;  /* 0x0100000000027b82 */ /* 0x0062a20000000a00 */
[----:B------:R-:W-:Y:S01]  /*16c0*/  IMAD.U32 R5, RZ, RZ, UR5 ;  /* 0x00000005ff057e24 */ /* 0x000fe2000f8e00ff */
[----:B------:R-:W-:Y:S01]  /*16d0*/  ULDC.64 UR4, c[0x4][0x70] ;  /* 0x01001c0000047ab9 */ /* 0x000fe20000000a00 */
[----:B------:R-:W-:Y:S02]  /*16e0*/  IMAD.U32 R10, RZ, RZ, UR6 ;  /* 0x00000006ff0a7e24 */ /* 0x000fe4000f8e00ff */
[----:B0-----:R-:W-:Y:S02]  /*16f0*/  IMAD.U32 R6, RZ, RZ, UR4 ;  /* 0x00000004ff067e24 */ /* 0x001fe4000f8e00ff */
[----:B------:R-:W-:-:S02]  /*1700*/  IMAD.U32 R7, RZ, RZ, UR5 ;  /* 0x00000005ff077e24 */ /* 0x000fc4000f8e00ff */
[----:B------:R-:W-:Y:S02]  /*1710*/  IMAD.U32 R11, RZ, RZ, UR7 ;  /* 0x00000007ff0b7e24 */ /* 0x000fe4000f8e00ff */
[----:B------:R-:W-:Y:S02]  /*1720*/  IMAD.MOV.U32 R8, RZ, RZ, 0x1e1 ;  /* 0x000001e1ff087424 */ /* 0x000fe400078e00ff */
[----:B------:R-:W-:Y:S02]  /*1730*/  IMAD.MOV.U32 R12, RZ, RZ, 0x1 ;  /* 0x00000001ff0c7424 */ /* 0x000fe400078e00ff */
[----:B-1----:R-:W-:-:S07]  /*1740*/  IMAD.MOV.U32 R13, RZ, RZ, RZ ;  /* 0x000000ffff0d7224 */ /* 0x002fce00078e00ff */
[----:B------:R-:W-:-:S07]  /*1750*/  LEPC R20, `(.L_x_18) ;  /* 0x000000001014794e */ /* 0x000fce0000000000 */
[----:B--2--5:R-:W-:Y:S05]  /*1760*/  CALL.ABS.NOINC R2 ;  /* 0x0000000002007343 */ /* 0x024fea0003c00000 */
.L_x_18:
[----:B------:R-:W-:-:S06]  /*1770*/  ULOP3.LUT UR4, UR40, 0x1, URZ, 0xfc, !UPT ;  /* 0x0000000128047892 */ /* 0x000fcc000f8efc3f */
[----:B------:R-:W-:-:S05]  /*1780*/  IMAD.U32 R0, RZ, RZ, UR4 ;  /* 0x00000004ff007e24 */ /* 0x000fca000f8e00ff */
[----:B------:R-:W-:-:S13]  /*1790*/  ISETP.NE.AND P0, PT, R0, 0x3, PT ;  /* 0x000000030000780c */ /* 0x000fda0003f05270 */
[----:B------:R-:W-:Y:S05]  /*17a0*/  @!P0 BRA `(.L_x_19) ;  /* 0x0000000000048947 */ /* 0x000fea0003800000 */
[----:B------:R-:W-:Y:S01]  /*17b0*/  BPT.TRAP 0x1 ;  /* 0x000000040000795c */ /* 0x000fe20000300000 */
.L_x_19:
[----:B------:R-:W3:Y:S01]  /*17c0*/  S2UR UR5, SR_CgaCtaId ;  /* 0x00000000000579c3 */ /* 0x000ee20000008800 */
[----:B------:R-:W-:Y:S01]  /*17d0*/  UMOV UR4, 0x400 ;  /* 0x0000040000047882 */ /* 0x000fe20000000000 */
[----:B-12---:R-:W-:Y:S02]  /*17e0*/  IMAD.U32 R2, RZ, RZ, UR38 ;  /* 0x00000026ff027e24 */ /* 0x006fe4000f8e00ff */
[----:B------:R-:W-:-:S03]  /*17f0*/  IMAD.U32 R3, RZ, RZ, UR39 ;  /* 0x00000027ff037e24 */ /* 0x000fc6000f8e00ff */
[----:B------:R-:W-:Y:S01]  /*1800*/  SHF.L.U32 R2, R2, 0x1f, RZ ;  /* 0x0000001f02027819 */ /* 0x000fe200000006ff */
[----:B---3--:R-:W-:-:S06]  /*1810*/  ULEA UR4, UR5, UR4, 0x18 ;  /* 0x0000000405047291 */ /* 0x008fcc000f8ec03f */
[----:B------:R-:W-:-:S04]  /*1820*/  IMAD.U32 R0, RZ, RZ, UR4 ;  /* 0x00000004ff007e24 */ /* 0x000fc8000f8e00ff */
[----:B------:R-:W-:-:S04]  /*1830*/  IMAD R3, R3, 0x8, R0 ;  /* 0x0000000803037824 */ /* 0x000fc800078e0200 */
[----:B------:R1:W2:Y:S01]  /*1840*/  SYNCS.PHASECHK.TRANS64.TRYWAIT P1, [R3+URZ], R2 ;  /* 0x00000002030075a7 */ /* 0x0002a2000802017f */
[----:B------:R-:W-:Y:S05]  /*1850*/  @!P0 BRA `(.L_x_20) ;  /* 0x0000000000048947 */ /* 0x000fea0003800000 */
[----:B------:R-:W-:Y:S01]  /*1860*/  BPT.TRAP 0x1 ;  /* 0x000000040000795c */ /* 0x000fe20000300000 */
.L_x_20:
[----:B--2---:R-:W-:Y:S05]  /*1870*/  @P1 BRA `(.L_x_21) ;  /* 0x0000000000081947 */ /* 0x004fea0003800000 */
[----:B------:R-:W2:Y:S02]  /*1880*/  SYNCS.PHASECHK.TRANS64.TRYWAIT P1, [R3+URZ], R2 ;  /* 0x00000002030075a7 */ /* 0x000ea4000802017f */
[----:B--2---:R-:W-:Y:S05]  /*1890*/  @!P1 BRA `(.L_x_22) ;  /* 0x0000011000409947 */ /* 0x004fea0003800000 */
.L_x_21:
[----:B------:R-:W-:-:S04]  /*18a0*/  UISETP.LT.AND UP0, UPT, UR44, 0x1, UPT ;  /* 0x000000012c00788c */ /* 0x000fc8000bf01270 */
[----:B------:R-:W-:-:S06]  /*18b0*/  USEL UR4, UR44, 0x1, UP0 ;  /* 0x000000012c047887 */ /* 0x000fcc0008000000 */
[----:B------:R-:W-:Y:S01]  /*18c0*/  IMAD.U32 R4, RZ, RZ, UR4 ;  /* 0x00000004ff047e24 */ /* 0x000fe2000f8e00ff */
[----:B------:R-:W-:Y:S05]  /*18d0*/  WARPSYNC.ALL ;  /* 0x0000000000007948 */ /* 0x000fea0003800000 */
[----:B------:R-:W-:-:S04]  /*18e0*/  IADD3 R4, -R4, UR44, RZ ;  /* 0x0000002c04047c10 */ /* 0x000fc8000fffe1ff */
[----:B------:R-:W-:Y:S02]  /*18f0*/  ISETP.GE.AND P1, PT, R4, 0x1, PT ;  /* 0x000000010400780c */ /* 0x000fe40003f26270 */
[----:B------:R-:W-:Y:S01]  /*1900*/  R2UR UR4, R0 ;  /* 0x00000000000472ca */ /* 0x000fe200000e0000 */
[----:B------:R-:W-:Y:S01]  /*1910*/  WARPGROUP.ARRIVE ;  /* 0x00000000000079c5 */ /* 0x000fe20000000000 */
[----:B------:R-:W-:Y:S01]  /*1920*/  UMOV UR5, 0xc0000010 ;  /* 0xc000001000057882 */ /* 0x000fe20000000000 */
[----:B------:R-:W-:-:S10]  /*1930*/  UMOV UR7, 0xc0000010 ;  /* 0xc000001000077882 */ /* 0x000fd40000000000 */
[----:B------:R-:W-:-:S04]  /*1940*/  UIADD3 UR4, UR4, 0x1c200, URZ ;  /* 0x0001c20004047890 */ /* 0x000fc8000fffe03f */
[----:B------:R-:W-:-:S04]  /*1950*/  USHF.R.U32.HI UR4, URZ, 0x4, UR4 ;  /* 0x000000043f047899 */ /* 0x000fc80008011604 */
[----:B------:R-:W-:-:S04]  /*1960*/  ULOP3.LUT UR4, UR4, 0x3fff, URZ, 0xc0, !UPT ;  /* 0x00003fff04047892 */ /* 0x000fc8000f8ec03f */
[----:B------:R-:W-:Y:S02]  /*1970*/  ULOP3.LUT UR9, UR4, 0x10000, URZ, 0xfc, !UPT ;  /* 0x0001000004097892 */ /* 0x000fe4000f8efc3f */
[----:B------:R-:W-:Y:S02]  /*1980*/  ULEA UR4, UR39, UR45, 0x9 ;  /* 0x0000002d27047291 */ /* 0x000fe4000f8e483f */
[----:B------:R-:W-:-:S09]  /*1990*/  ULEA UR6, UR39, UR9, 0x9 ;  /* 0x0000000927067291 */ /* 0x000fd2000f8e483f */
[----:B------:R-:W-:Y:S01]  /*19a0*/  IGMMA.64x256x32.S8.S8 R24, gdesc[UR4], RZ, !UPT, gsb0 ;  /* 0x06600000041879f1 */ /* 0x000fe2000c0410ff */
[----:B------:R-:W-:Y:S01]  /*19b0*/  UIADD3 UR4, UR4, 0x100, URZ ;  /* 0x0000010004047890 */ /* 0x000fe2000fffe03f */
[----:B------:R-:W-:Y:S01]  /*19c0*/  UMOV UR5, 0xc0000010 ;  /* 0xc000001000057882 */ /* 0x000fe20000000000 */
[----:B------:R-:W-:Y:S02]  /*19d0*/  WARPGROUP.DEPBAR.LE gsb0, 0x0 ;  /* 0x00008000000079c5 */ /* 0x000fe40000010000 */
[----:B------:R-:W-:Y:S04]  /*19e0*/  STL.64 [R1], R24 ;  /* 0x0000001801007387 */ /* 0x000fe80000100a00 */
[----:B------:R-:W-:Y:S04]  /*19f0*/  STL.64 [R1+0x8], R26 ;  /* 0x0000081a01007387 */ /* 0x000fe80000100a00 */
        /* <DEDUP_REMOVED lines=61> */
[----:B------:R3:W-:Y:S02]  /*1dd0*/  STL.64 [R1+0x1f8], R150 ;  /* 0x0001f89601007387 */ /* 0x0007e40000100a00 */
[----:B---3--:R-:W-:-:S06]  /*1de0*/  WARPGROUP.ARRIVE ;  /* 0x00000000000079c5 */ /* 0x008fcc0000000000 */
[----:B------:R-:W-:Y:S03]  /*1df0*/  IGMMA.64x256x32.S8.S8 R24, gdesc[UR4], RZ, !UPT, gsb0 ;  /* 0x06600000041879f1 */ /* 0x000fe6000c0410ff */
[----:B------:R-:W-:Y:S02]  /*1e00*/  WARPGROUP.DEPBAR.LE gsb0, 0x0 ;  /* 0x00008000000079c5 */ /* 0x000fe40000010000 */
[----:B------:R-:W-:Y:S05]  /*1e10*/  @!P1 BRA `(.L_x_23) ;  /* 0x0000000c00989947 */ /* 0x000fea0003800000 */
[----:B------:R-:W-:Y:S02]  /*1e20*/  UIADD3 UR4, UR39, 0x1, URZ ;  /* 0x0000000127047890 */ /* 0x000fe4000fffe03f */
[----:B-12---:R-:W-:Y:S02]  /*1e30*/  IMAD.U32 R2, RZ, RZ, UR39 ;  /* 0x00000027ff027e24 */ /* 0x006fe4000f8e00ff */
[----:B------:R-:W-:-:S04]  /*1e40*/  UISETP.NE.AND UP0, UPT, UR4, 0xe, UPT ;  /* 0x0000000e0400788c */ /* 0x000fc8000bf05270 */
[----:B------:R-:W-:Y:S02]  /*1e50*/  USEL UR5, URZ, 0x1, UP0 ;  /* 0x000000013f057887 */ /* 0x000fe40008000000 */
[----:B------:R-:W-:Y:S02]  /*1e60*/  USEL UR8, UR4, URZ, UP0 ;  /* 0x0000003f04087287 */ /* 0x000fe40008000000 */
[----:B------:R-:W-:-:S06]  /*1e70*/  ULOP3.LUT UR5, UR38, UR5, URZ, 0x3c, !UPT ;  /* 0x0000000526057292 */ /* 0x000fcc000f8e3c3f */
[----:B------:R-:W-:-:S07]  /*1e80*/  IMAD.U32 R3, RZ, RZ, UR5 ;  /* 0x00000005ff037e24 */ /* 0x000fce000f8e00ff */
.L_x_30:
[----:B------:R-:W-:Y:S05]  /*1e90*/  @!P0 BRA `(.L_x_24) ;  /* 0x0000000000048947 */ /* 0x000fea0003800000 */
[----:B------:R-:W-:Y:S01]  /*1ea0*/  BPT.TRAP 0x1 ;  /* 0x000000040000795c */ /* 0x000fe20000300000 */
.L_x_24:
[----:B------:R-:W1:Y:S01]  /*1eb0*/  S2UR UR5, SR_CgaCtaId ;  /* 0x00000000000579c3 */ /* 0x000e620000008800 */
[----:B------:R-:W-:Y:S01]  /*1ec0*/  UMOV UR4, 0x400 ;  /* 0x0000040000047882 */ /* 0x000fe20000000000 */
[----:B------:R-:W-:Y:S01]  /*1ed0*/  IMAD.U32 R5, RZ, RZ, UR8 ;  /* 0x00000008ff057e24 */ /* 0x000fe2000f8e00ff */
[----:B0-----:R-:W-:Y:S01]  /*1ee0*/  SHF.L.U32 R6, R3, 0x1f, RZ ;  /* 0x0000001f03067819 */ /* 0x001fe200000006ff */
[----:B-1----:R-:W-:-:S06]  /*1ef0*/  ULEA UR4, UR5, UR4, 0x18 ;  /* 0x0000000405047291 */ /* 0x002fcc000f8ec03f */
[----:B------:R-:W-:-:S04]  /*1f00*/  IMAD.U32 R0, RZ, RZ, UR4 ;  /* 0x00000004ff007e24 */ /* 0x000fc8000f8e00ff */
[----:B------:R-:W-:-:S04]  /*1f10*/  IMAD R5, R5, 0x8, R0 ;  /* 0x0000000805057824 */ /* 0x000fc800078e0200 */
[----:B------:R0:W1:Y:S01]  /*1f20*/  SYNCS.PHASECHK.TRANS64.TRYWAIT P1, [R5+URZ], R6 ;  /* 0x00000006050075a7 */ /* 0x000062000802017f */
[----:B------:R-:W-:Y:S05]  /*1f30*/  @!P0 BRA `(.L_x_25) ;  /* 0x0000000000048947 */ /* 0x000fea0003800000 */
[----:B------:R-:W-:Y:S01]  /*1f40*/  BPT.TRAP 0x1 ;  /* 0x000000040000795c */ /* 0x000fe20000300000 */
.L_x_25:
[----:B-1----:R-:W-:Y:S05]  /*1f50*/  @P1 BRA `(.L_x_26) ;  /* 0x0000000000081947 */ /* 0x002fea0003800000 */
[----:B------:R-:W1:Y:S02]  /*1f60*/  SYNCS.PHASECHK.TRANS64.TRYWAIT P1, [R5+URZ], R6 ;  /* 0x00000006050075a7 */ /* 0x000e64000802017f */
[----:B-1----:R-:W-:Y:S05]  /*1f70*/  @!P1 BRA `(.L_x_27) ;  /* 0x00000108009c9947 */ /* 0x002fea0003800000 */
.L_x_26:
[----:B------:R-:W-:Y:S04]  /*1f80*/  STL [R1+0x2b8], R155 ;  /* 0x0002b89b01007387 */ /* 0x000fe80000100800 */
        /* <DEDUP_REMOVED lines=21> */
[----:B------:R2:W-:Y:S04]  /*20e0*/  STL.64 [R1+0x208], R108 ;  /* 0x0002086c01007387 */ /* 0x0005e80000100a00 */
[----:B--2---:R-:W2:Y:S04]  /*20f0*/  LDL.LU.64 R108, [R1] ;  /* 0x00000000016c7983 */ /* 0x004ea80000300a00 */
[----:B------:R-:W2:Y:S04]  /*2100*/  LDL.LU.64 R110, [R1+0x8] ;  /* 0x00000800016e7983 */ /* 0x000ea80000300a00 */
        /* <DEDUP_REMOVED lines=61> */
[----:B------:R-:W2:Y:S01]  /*24e0*/  LDL.LU.64 R234, [R1+0x1f8] ;  /* 0x0001f80001ea7983 */ /* 0x000ea20000300a00 */
[----:B------:R-:W-:-:S02]  /*24f0*/  ULEA UR4, UR8, UR45, 0x9 ;  /* 0x0000002d08047291 */ /* 0x000fc4000f8e483f */
[----:B------:R-:W-:Y:S01]  /*2500*/  ULEA UR6, UR8, UR9, 0x9 ;  /* 0x0000000908067291 */ /* 0x000fe2000f8e483f */
[----:B------:R-:W-:Y:S01]  /*2510*/  UMOV UR5, 0xc0000010 ;  /* 0xc000001000057882 */ /* 0x000fe20000000000 */
[----:B------:R-:W-:Y:S01]  /*2520*/  UMOV UR7, 0xc0000010 ;  /* 0xc000001000077882 */ /* 0x000fe20000000000 */
[----:B--2---:R-:W-:-:S06]  /*2530*/  WARPGROUP.ARRIVE ;  /* 0x00000000000079c5 */ /* 0x004fcc0000000000 */
[----:B------:R-:W-:Y:S03]  /*2540*/  IGMMA.64x256x32.S8.S8 R108, gdesc[UR4], R108, gsb0 ;  /* 0x06600000046c79f1 */ /* 0x000fe6000804106c */
        /* <DEDUP_REMOVED lines=65> */
[----:B--2---:R3:W5:Y:S04]  /*2960*/  LDL.LU R155, [R1+0x2b8] ;  /* 0x0002b800019b7983 */ /* 0x0047680000300800 */
        /* <DEDUP_REMOVED lines=22> */
[----:B------:R-:W-:Y:S01]  /*2ad0*/  UIADD3 UR4, UR4, 0x100, URZ ;  /* 0x0000010004047890 */ /* 0x000fe2000fffe03f */
[----:B------:R-:W-:Y:S01]  /*2ae0*/  UMOV UR5, 0xc0000010 ;  /* 0xc000001000057882 */ /* 0x000fe20000000000 */
[----:B--2---:R-:W-:-:S07]  /*2af0*/  WARPGROUP.ARRIVE ;  /* 0x00000000000079c5 */ /* 0x004fce0000000000 */
[----:B------:R-:W-:Y:S03]  /*2b00*/  IGMMA.64x256x32.S8.S8 R24, gdesc[UR4], R24, gsb0 ;  /* 0x06600000041879f1 */ /* 0x000fe60008041018 */
[----:B------:R-:W-:Y:S02]  /*2b10*/  WARPGROUP.DEPBAR.LE gsb0, 0x0 ;  /* 0x00008000000079c5 */ /* 0x000fe40000010000 */
[----:B---3--:R-:W-:Y:S05]  /*2b20*/  @!P0 BRA `(.L_x_28) ;  /* 0x0000000000048947 */ /* 0x008fea0003800000 */
[----:B------:R-:W-:Y:S01]  /*2b30*/  BPT.TRAP 0x1 ;  /* 0x000000040000795c */ /* 0x000fe20000300000 */
.L_x_28:
[----:B------:R-:W-:Y:S01]  /*2b40*/  ISETP.NE.AND P1, PT, R19, RZ, PT ;  /* 0x000000ff1300720c */ /* 0x000fe20003f25270 */
[----:B------:R-:W-:-:S12]  /*2b50*/  UISETP.GT.U32.AND UP0, UPT, UR40, 0x1, UPT ;  /* 0x000000012800788c */ /* 0x000fd8000bf04070 */
[----:B01----:R-:W-:-:S04]  /*2b60*/  @P1 IMAD R5, R2, 0x8, R0 ;  /* 0x0000000802051824 */ /* 0x003fc800078e0200 */
[----:B------:R-:W-:-:S05]  /*2b70*/  @P1 VIADD R5, R5, 0x70 ;  /* 0x0000007005051836 */ /* 0x000fca0000000000 */
[----:B-----5:R-:W-:-:S04]  /*2b80*/  @P1 PRMT R5, R155, 0x654, R5 ;  /* 0x000006549b051816 */ /* 0x020fc80000000005 */
[----:B------:R0:W-:Y:S01]  /*2b90*/  @P1 SYNCS.ARRIVE.TRANS64.RED.A1T0 RZ, [R5+URZ], RZ ;  /* 0x000000ff05ff19a7 */ /* 0x0001e2000810043f */
[----:B------:R-:W-:-:S13]  /*2ba0*/  PLOP3.LUT P1, PT, PT, PT, UP0, 0x80, 0x0 ;  /* 0x000000000000781c */ /* 0x000fda0003f2f008 */
[----:B0-----:R-:W-:Y:S05]  /*2bb0*/  @P1 BRA `(.L_x_29) ;  /* 0x0000000000041947 */ /* 0x001fea0003800000 */
[----:B------:R-:W-:Y:S01]  /*2bc0*/  BPT.TRAP 0x1 ;  /* 0x000000040000795c */ /* 0x000fe20000300000 */
.L_x_29:
[----:B------:R-:W-:Y:S01]  /*2bd0*/  UIADD3 UR8, UR8, 0x1, URZ ;  /* 0x0000000108087890 */ /* 0x000fe2000fffe03f */
[----:B------:R-:W-:Y:S01]  /*2be0*/  ISETP.GT.AND P2, PT, R4, 0x1, PT ;  /* 0x000000010400780c */ /* 0x000fe20003f44270 */
[----:B------:R-:W-:Y:S02]  /*2bf0*/  VIADD R2, R2, 0x1 ;  /* 0x0000000102027836 */ /* 0x000fe40000000000 */
[----:B------:R-:W-:Y:S01]  /*2c00*/  UISETP.NE.AND UP0, UPT, UR8, 0xe, UPT ;  /* 0x0000000e0800788c */ /* 0x000fe2000bf05270 */
[----:B------:R-:W-:Y:S02]  /*2c10*/  VIADD R4, R4, 0xffffffff ;  /* 0xffffffff04047836 */ /* 0x000fe40000000000 */
[C---:B------:R-:W-:Y:S01]  /*2c20*/  ISETP.NE.AND P1, PT, R2.reuse, 0xe, PT ;  /* 0x0000000e0200780c */ /* 0x040fe20003f25270 */
[----:B------:R-:W-:Y:S02]  /*2c30*/  USEL UR4, URZ, 0x1, UP0 ;  /* 0x000000013f047887 */ /* 0x000fe40008000000 */
[----:B------:R-:W-:Y:S01]  /*2c40*/  USEL UR8, UR8, URZ, UP0 ;  /* 0x0000003f08087287 */ /* 0x000fe20008000000 */
[----:B------:R-:W-:-:S03]  /*2c50*/  SEL R2, R2, RZ, P1 ;  /* 0x000000ff02027207 */ /* 0x000fc60000800000 */
[----:B------:R-:W-:Y:S01]  /*2c60*/  LOP3.LUT R3, R3, UR4, RZ, 0x3c, !PT ;  /* 0x0000000403037c12 */ /* 0x000fe2000f8e3cff */
[----:B------:R-:W-:Y:S07]  /*2c70*/  @P2 BRA `(.L_x_30) ;  /* 0xfffffff000842947 */ /* 0x000fee000383ffff */
.L_x_23:
[----:B-12---:R-:W1:Y:S02]  /*2c80*/  LDC R2, c[0x0][0x28c] ;  /* 0x0000a300ff027b82 */ /* 0x006e640000000800 */
[----:B-1----:R-:W-:-:S13]  /*2c90*/  ISETP.GE.AND P1, PT, R2, 0x1, PT ;  /* 0x000000010200780c */ /* 0x002fda0003f26270 */
[----:B------:R-:W-:Y:S05]  /*2ca0*/  @!P1 BRA `(.L_x_31) ;  /* 0x0000000000589947 */ /* 0x000fea0003800000 */
[----:B------:R-:W-:Y:S05]  /*2cb0*/  @!P0 BRA `(.L_x_32) ;  /* 0x0000000000048947 */ /* 0x000fea0003800000 */
[----:B------:R-:W-:Y:S01]  /*2cc0*/  BPT.TRAP 0x1 ;  /* 0x000000040000795c */ /* 0x000fe20000300000 */
.L_x_32:
[----:B------:R-:W-:Y:S01]  /*2cd0*/  ISETP.NE.AND P0, PT, R19, RZ, PT ;  /* 0x000000ff1300720c */ /* 0x000fe20003f05270 */
[----:B------:R-:W-:-:S12]  /*2ce0*/  BSSY B0, `(.L_x_33) ;  /* 0x000000e000007945 */ /* 0x000fd80003800000 */
[----:B------:R-:W-:Y:S05]  /*2cf0*/  @!P0 BRA `(.L_x_34) ;  /* 0x0000000000308947 */ /* 0x000fea0003800000 */
[----:B------:R-:W-:-:S04]  /*2d00*/  UISETP.LT.AND UP0, UPT, UR44, 0x1, UPT ;  /* 0x000000012c00788c */ /* 0x000fc8000bf01270 */
[----:B------:R-:W-:-:S04]  /*2d10*/  USEL UR6, UR44, 0x1, UP0 ;  /* 0x000000012c067887 */ /* 0x000fc80008000000 */
[----:B------:R-:W-:-:S04]  /*2d20*/  UIADD3 UR6, UR39, UR44, -UR6 ;  /* 0x0000002c27067290 */ /* 0x000fc8000fffe806 */
[----:B------:R-:W-:-:S04]  /*2d30*/  USHF.R.U32.HI UR4, URZ, 0x1, UR6 ;  /* 0x000000013f047899 */ /* 0x000fc80008011606 */
[----:B------:R-:W-:-:S04]  /*2d40*/  UIMAD.WIDE.U32 UR4, UR4, -0x6db6db6d, URZ ;  /* 0x92492493040478a5 */ /* 0x000fc8000f8e003f */
[----:B------:R-:W-:-:S04]  /*2d50*/  USHF.R.U32.HI UR4, URZ, 0x2, UR5 ;  /* 0x000000023f047899 */ /* 0x000fc80008011605 */
[----:B------:R-:W-:-:S06]  /*2d60*/  UIMAD UR6, UR4, -0xe, UR6 ;  /* 0xfffffff2040678a4 */ /* 0x000fcc000f8e0206 */
[----:B------:R-:W-:-:S04]  /*2d70*/  IMAD.U32 R2, RZ, RZ, UR6 ;  /* 0x00000006ff027e24 */ /* 0x000fc8000f8e00ff */
[----:B------:R-:W-:-:S04]  /*2d80*/  IMAD R0, R2, 0x8, R0 ;  /* 0x0000000802007824 */ /* 0x000fc800078e0200 */
[----:B------:R-:W-:-:S05]  /*2d90*/  VIADD R0, R0, 0x70 ;  /* 0x0000007000007836 */ /* 0x000fca0000000000 */
[----:B------:R-:W-:-:S04]  /*2da0*/  PRMT R0, R155, 0x654, R0 ;  /* 0x000006549b007816 */ /* 0x000fc80000000000 */
[----:B------:R1:W-:Y:S03]  /*2db0*/  SYNCS.ARRIVE.TRANS64.RED.A1T0 RZ, [R0+URZ], RZ ;  /* 0x000000ff00ff79a7 */ /* 0x0003e6000810043f */
.L_x_34:
[----:B------:R-:W-:Y:S05]  /*2dc0*/  BSYNC B0 ;  /* 0x0000000000007941 */ /* 0x000fea0003800000 */
.L_x_33:
[----:B------:R-:W-:-:S06]  /*2dd0*/  UISETP.GT.U32.AND UP0, UPT, UR40, 0x1, UPT ;  /* 0x000000012800788c */ /* 0x000fcc000bf04070 */
[----:B------:R-:W-:-:S13]  /*2de0*/  PLOP3.LUT P0, PT, PT, PT, UP0, 0x80, 0x0 ;  /* 0x000000000000781c */ /* 0x000fda0003f0f008 */
[----:B------:R-:W-:Y:S05]  /*2df0*/  @P0 BRA `(.L_x_31) ;  /* 0x0000000000040947 */ /* 0x000fea0003800000 */
[----:B------:R-:W-:Y:S01]  /*2e00*/  BPT.TRAP 0x1 ;  /* 0x000000040000795c */ /* 0x000fe20000300000 */
.L_x_31:
[----:B0-----:R-:W0:Y:S01]  /*2e10*/  S2R R6, SR_TID.X ;  /* 0x0000000000067919 */ /* 0x001e220000002100 */
[----:B------:R-:W-:Y:S01]  /*2e20*/  IMAD.MOV.U32 R13, RZ, RZ, 0x6540 ;  /* 0x00006540ff0d7424 */ /* 0x000fe200078e00ff */
[----:B------:R-:W-:Y:S02]  /*2e30*/  UIMAD.WIDE UR8, UR42, 0x100, URZ ;  /* 0x000001002a0878a5 */ /* 0x000fe4000f8e023f */
[----:B------:R-:W-:Y:S01]  /*2e40*/  USHF.R.S32.HI UR10, URZ, 0x1f, UR43 ;  /* 0x0000001f3f0a7899 */ /* 0x000fe2000801142b */
[----:B------:R-:W-:Y:S01]  /*2e50*/  ULDC.64 UR6, c[0x0][0x5d0] ;  /* 0x0001740000067ab9 */ /* 0x000fe20000000a00 */
[----:B------:R-:W-:Y:S02]  /*2e60*/  ULDC UR5, c[0x0][0x288] ;  /* 0x0000a20000057ab9 */ /* 0x000fe40000000800 */
[----:B------:R-:W-:Y:S02]  /*2e70*/  UIMAD UR4, UR10, UR6, URZ ;  /* 0x000000060a0472a4 */ /* 0x000fe4000f8e023f */
[----:B------:R-:W-:-:S02]  /*2e80*/  USHF.L.U32 UR42, UR42, 0x8, URZ ;  /* 0x000000082a2a7899 */ /* 0x000fc4000800063f */
[----:B------:R-:W-:Y:S02]  /*2e90*/  UIADD3 UR39, UR44, UR39, URZ ;  /* 0x000000272c277290 */ /* 0x000fe4000fffe03f */
[----:B------:R-:W-:Y:S02]  /*2ea0*/  UIMAD UR4, UR43, UR7, UR4 ;  /* 0x000000072b0472a4 */ /* 0x000fe4000f8e0204 */
[----:B------:R-:W-:Y:S02]  /*2eb0*/  UISETP.GT.U32.AND UP1, UPT, UR39, 0xd, UPT ;  /* 0x0000000d2700788c */ /* 0x000fe4000bf24070 */
[----:B------:R-:W-:Y:S02]  /*2ec0*/  UISETP.GE.U32.AND UP2, UPT, UR44, 0xe, UPT ;  /* 0x0000000e2c00788c */ /* 0x000fe4000bf46070 */
[----:B------:R-:W-:Y:S01]  /*2ed0*/  UISETP.LT.U32.AND UP1, UPT, UR44, 0xe, UP1 ;  /* 0x0000000e2c00788c */ /* 0x000fe20008f21070 */
[--C-:B0-----:R-:W-:Y:S01]  /*2ee0*/  SHF.R.U32.HI R2, RZ, 0x7, R6.reuse ;  /* 0x00000007ff027819 */ /* 0x101fe20000011606 */
[----:B------:R-:W-:Y:S01]  /*2ef0*/  IMAD.SHL.U32 R12, R6, 0x2, RZ ;  /* 0x00000002060c7824 */ /* 0x000fe200078e00ff */
[----:B------:R-:W-:-:S02]  /*2f00*/  SHF.R.U32.HI R3, RZ, 0x2, R6 ;  /* 0x00000002ff037819 */ /* 0x000fc40000011606 */
[----:B------:R-:W-:Y:S02]  /*2f10*/  LOP3.LUT R2, R2, 0x1, RZ, 0xc0, !PT ;  /* 0x0000000102027812 */ /* 0x000fe400078ec0ff */
[----:B------:R-:W-:Y:S02]  /*2f20*/  LOP3.LUT R4, R6, 0x60, RZ, 0xc0, !PT ;  /* 0x0000006006047812 */ /* 0x000fe400078ec0ff */
[----:B------:R-:W-:Y:S01]  /*2f30*/  LOP3.LUT R3, R3, 0x7, RZ, 0xc0, !PT ;  /* 0x0000000703037812 */ /* 0x000fe200078ec0ff */
[----:B------:R-:W-:Y:S01]  /*2f40*/  IMAD.SHL.U32 R160, R2, 0x40, RZ ;  /* 0x0000004002a07824 */ /* 0x000fe200078e00ff */
[----:B------:R-:W-:Y:S02]  /*2f50*/  LOP3.LUT R12, R12, 0x6, RZ, 0xc0, !PT ;  /* 0x000000060c0c7812 */ /* 0x000fe400078ec0ff */
[----:B------:R-:W-:Y:S02]  /*2f60*/  SHF.R.U32.HI R4, RZ, 0x1, R4 ;  /* 0x00000001ff047819 */ /* 0x000fe40000011604 */
[----:B------:R-:W-:-:S02]  /*2f70*/  LOP3.LUT R160, R160, 0x40, R3, 0xe2, !PT ;  /* 0x00000040a0a07812 */ /* 0x000fc400078ee203 */
[----:B------:R-:W-:Y:S01]  /*2f80*/  PRMT R12, R12, R13, UR41 ;  /* 0x000000290c0c7e16 */ /* 0x000fe2000800000d */
[----:B------:R-:W-:Y:S01]  /*2f90*/  USHF.L.U32 UR41, UR41, 0x8, URZ ;  /* 0x0000000829297899 */ /* 0x000fe2000800063f */
[----:B-1----:R-:W-:Y:S01]  /*2fa0*/  IADD3 R0, RZ, -R4, -R3 ;  /* 0x80000004ff007210 */ /* 0x002fe20007ffe803 */
[----:B------:R-:W-:Y:S01]  /*2fb0*/  IMAD.MOV.U32 R3, RZ, RZ, -0x2 ;  /* 0xfffffffeff037424 */ /* 0x000fe200078e00ff */
[----:B------:R-:W-:Y:S01]  /*2fc0*/  LOP3.LUT R160, R160, UR8, R4, 0xfe, !PT ;  /* 0x00000008a0a07c12 */ /* 0x000fe2000f8efe04 */
[----:B------:R-:W-:Y:S01]  /*2fd0*/  IMAD.U32 R4, RZ, RZ, UR6 ;  /* 0x00000006ff047e24 */ /* 0x000fe2000f8e00ff */
[----:B------:R-:W-:Y:S01]  /*2fe0*/  SHF.R.S32.HI R13, RZ, 0x1f, R12 ;  /* 0x0000001fff0d7819 */ /* 0x000fe2000001140c */
[----:B------:R-:W-:Y:S01]  /*2ff0*/  ULDC UR6, c[0x0][0x284] ;  /* 0x0000a10000067ab9 */ /* 0x000fe20000000800 */
[----:B------:R-:W-:Y:S01]  /*3000*/  UISETP.GE.AND UP0, UPT, UR41, UR5, UPT ;  /* 0x000000052900728c */ /* 0x000fe2000bf06270 */
[----:B------:R-:W-:Y:S02]  /*3010*/  IMAD R0, R2, -0x40, R0 ;  /* 0xffffffc002007824 */ /* 0x000fe400078e0200 */
[----:B------:R-:W-:Y:S01]  /*3020*/  IMAD.U32 R154, RZ, RZ, UR6 ;  /* 0x00000006ff9a7e24 */ /* 0x000fe2000f8e00ff */
[----:B------:R-:W-:Y:S01]  /*3030*/  UISETP.GE.OR UP0, UPT, UR42, UR6, UP0 ;  /* 0x000000062a00728c */ /* 0x000fe20008706670 */
[----:B------:R-:W-:Y:S01]  /*3040*/  IMAD.WIDE.U32 R4, R4, UR43, R12 ;  /* 0x0000002b04047c25 */ /* 0x000fe2000f8e000c */
[----:B------:R-:W-:-:S02]  /*3050*/  USEL UR6, URZ, 0x1, !UP1 ;  /* 0x000000013f067887 */ /* 0x000fc4000c800000 */
[----:B------:R-:W-:Y:S01]  /*3060*/  IADD3 R154, R154, -UR42, R0 ;  /* 0x8000002a9a9a7c10 */ /* 0x000fe2000fffe000 */
[----:B------:R-:W-:Y:S01]  /*3070*/  VIADD R5, R5, UR4 ;  /* 0x0000000405057c36 */ /* 0x000fe20008000000 */
[----:B------:R-:W-:Y:S01]  /*3080*/  LOP3.LUT R0, R6, 0x3, RZ, 0xc0, !PT ;  /* 0x0000000306007812 */ /* 0x000fe200078ec0ff */
[----:B------:R-:W-:Y:S01]  /*3090*/  USHF.R.U32.HI UR4, URZ, 0x1, UR39 ;  /* 0x000000013f047899 */ /* 0x000fe20008011627 */
[----:B------:R-:W-:Y:S01]  /*30a0*/  PLOP3.LUT P0, PT, PT, PT, UP0, 0x80, 0x0 ;  /* 0x000000000000781c */ /* 0x000fe20003f0f008 */
[----:B------:R-:W-:Y:S02]  /*30b0*/  ULOP3.LUT UR38, UR38, UR6, URZ, 0x3c, !UPT ;  /* 0x0000000626267292 */ /* 0x000fe4000f8e3c3f */
[----:B------:R-:W-:Y:S01]  /*30c0*/  IMAD R0, R0, R3, UR5 ;  /* 0x0000000500007e24 */ /* 0x000fe2000f8e0203 */
[----:B------:R-:W-:Y:S01]  /*30d0*/  UIMAD.WIDE.U32 UR4, UR4, -0x6db6db6d, URZ ;  /* 0x92492493040478a5 */ /* 0x000fe2000f8e003f */
[----:B------:R-:W-:Y:S02]  /*30e0*/  UMOV UR42, 0xffffffff ;  /* 0xffffffff002a7882 */ /* 0x000fe40000000000 */
[----:B------:R-:W-:Y:S01]  /*30f0*/  VIADD R0, R0, -UR41 ;  /* 0x8000002900007c36 */ /* 0x000fe20008000000 */
[----:B------:R-:W-:-:S04]  /*3100*/  USHF.R.U32.HI UR4, URZ, 0x2, UR5 ;  /* 0x000000023f047899 */ /* 0x000fc80008011605 */
[----:B------:R-:W-:Y:S02]  /*3110*/  UIMAD UR39, UR4, -0xe, UR39 ;  /* 0xfffffff2042778a4 */ /* 0x000fe4000f8e0227 */
[----:B------:R-:W-:Y:S01]  /*3120*/  @UP2 ULOP3.LUT UR38, UR38, 0x1, UR4, 0x78, !UPT ;  /* 0x0000000126262892 */ /* 0x000fe2000f8e7804 */
[----:B------:R-:W-:Y:S11]  /*3130*/  @P0 BRA `(.L_x_35) ;  /* 0x000000d000f80947 */ /* 0x000ff60003800000 */
[----:B------:R-:W0:Y:S01]  /*3140*/  LDC.64 R2, c[0x0][0x5c8] ;  /* 0x00017200ff027b82 */ /* 0x000e220000000a00 */
[----:B------:R-:W-:Y:S01]  /*3150*/  ULDC.64 UR4, c[0x0][0x5c0] ;  /* 0x0001700000047ab9 */ /* 0x000fe20000000a00 */
[----:B------:R-:W-:Y:S01]  /*3160*/  BSSY B0, `(.L_x_35) ;  /* 0x0000d3b000007945 */ /* 0x000fe20003800000 */
[C---:B0-----:R-:W-:Y:S01]  /*3170*/  IMAD R6, R2.reuse, UR9, RZ ;  /* 0x0000000902067c24 */ /* 0x041fe2000f8e02ff */
[----:B------:R-:W-:Y:S01]  /*3180*/  SHF.L.U64.HI R9, R2, 0x3, R3 ;  /* 0x0000000302097819 */ /* 0x000fe20000010203 */
[----:B------:R-:W-:-:S04]  /*3190*/  IMAD.WIDE.U32 R4, R160, R2, R4 ;  /* 0x00000002a0047225 */ /* 0x000fc800078e0004 */
[----:B------:R-:W-:Y:S01]  /*31a0*/  IMAD R6, R160, R3, R6 ;  /* 0x00000003a0067224 */ /* 0x000fe200078e0206 */
[----:B------:R-:W-:Y:S01]  /*31b0*/  IADD3 R4, P0, R4, UR4, RZ ;  /* 0x0000000404047c10 */ /* 0x000fe2000ff1e0ff */
[----:B------:R-:W-:Y:S02]  /*31c0*/  IMAD.SHL.U32 R8, R2, 0x8, RZ ;  /* 0x0000000802087824 */ /* 0x000fe400078e00ff */
[----:B------:R-:W-:-:S03]  /*31d0*/  IMAD.IADD R6, R5, 0x1, R6 ;  /* 0x0000000105067824 */ /* 0x000fc600078e0206 */
[-C--:B------:R-:W-:Y:S02]  /*31e0*/  IADD3 R10, P1, R8, R4.reuse, RZ ;  /* 0x00000004080a7210 */ /* 0x080fe40007f3e0ff */
[----:B------:R-:W-:Y:S02]  /*31f0*/  IADD3.X R5, R6, UR5, RZ, P0, !PT ;  /* 0x0000000506057c10 */ /* 0x000fe400087fe4ff */
[----:B------:R-:W-:-:S03]  /*3200*/  LEA R6, P0, R2, R4, 0x7 ;  /* 0x0000000402067211 */ /* 0x000fc600078038ff */
[----:B------:R-:W-:Y:S01]  /*3210*/  IMAD.X R11, R9, 0x1, R5, P1 ;  /* 0x00000001090b7824 */ /* 0x000fe200008e0605 */
[----:B------:R-:W-:Y:S02]  /*3220*/  LEA.HI.X R7, R2, R5, R3, 0x7, P0 ;  /* 0x0000000502077211 */ /* 0x000fe400000f3c03 */
[----:B-----5:R-:W-:Y:S02]  /*3230*/  ISETP.NE.AND P0, PT, R18, RZ, PT ;  /* 0x000000ff1200720c */ /* 0x020fe40003f05270 */
[----:B------:R-:W-:-:S05]  /*3240*/  IADD3 R8, P2, R8, R6, RZ ;  /* 0x0000000608087210 */ /* 0x000fca0007f5e0ff */
[----:B------:R-:W-:-:S06]  /*3250*/  IMAD.X R9, R9, 0x1, R7, P2 ;  /* 0x0000000109097824 */ /* 0x000fcc00010e0607 */
[----:B------:R-:W-:Y:S05]  /*3260*/  @!P0 BRA `(.L_x_36) ;  /* 0x0000009800988947 */ /* 0x000fea0003800000 */
[----:B------:R-:W0:Y:S01]  /*3270*/  LDC.64 R20, c[0x0][0x5b0] ;  /* 0x00016c00ff147b82 */ /* 0x000e220000000a00 */
[----:B------:R-:W-:Y:S01]  /*3280*/  ULDC.64 UR6, c[0x0][0x5b8] ;  /* 0x00016e0000067ab9 */ /* 0x000fe20000000a00 */
[----:B------:R-:W-:Y:S01]  /*3290*/  ISETP.GE.AND P1, PT, R154, 0x1, PT ;  /* 0x000000019a00780c */ /* 0x000fe20003f26270 */
[----:B------:R-:W-:Y:S02]  /*32a0*/  UIMAD UR4, UR10, UR6, URZ ;  /* 0x000000060a0472a4 */ /* 0x000fe4000f8e023f */
[----:B------:R-:W-:Y:S01]  /*32b0*/  IMAD.U32 R156, RZ, RZ, UR6 ;  /* 0x00000006ff9c7e24 */ /* 0x000fe2000f8e00ff */
[----:B------:R-:W-:Y:S01]  /*32c0*/  BSSY B1, `(.L_x_37) ;  /* 0x000000e000017945 */ /* 0x000fe20003800000 */
[----:B------:R-:W-:Y:S01]  /*32d0*/  ISETP.LT.OR P2, PT, R0, 0x1, !P1 ;  /* 0x000000010000780c */ /* 0x000fe20004f41670 */
[----:B------:R-:W-:Y:S01]  /*32e0*/  UIMAD UR4, UR43, UR7, UR4 ;  /* 0x000000072b0472a4 */ /* 0x000fe2000f8e0204 */
[----:B------:R-:W1:Y:S01]  /*32f0*/  LDC.64 R22, c[0x0][0x5a8] ;  /* 0x00016a00ff167b82 */ /* 0x000e620000000a00 */
[----:B------:R-:W-:-:S04]  /*3300*/  IMAD.WIDE.U32 R156, R156, UR43, R12 ;  /* 0x0000002b9c9c7c25 */ /* 0x000fc8000f8e000c */
[----:B------:R-:W-:Y:S02]  /*3310*/  VIADD R153, R157, UR4 ;  /* 0x000000049d997c36 */ /* 0x000fe40008000000 */
[----:B------:R-:W-:Y:S02]  /*3320*/  IMAD.MOV.U32 R152, RZ, RZ, R156 ;  /* 0x000000ffff987224 */ /* 0x000fe400078e009c */
[----:B0-----:R-:W-:Y:S02]  /*3330*/  IMAD R161, R20, UR9, RZ ;  /* 0x0000000914a17c24 */ /* 0x001fe4000f8e02ff */
[----:B------:R-:W-:-:S04]  /*3340*/  IMAD.WIDE.U32 R2, R160, R20, R152 ;  /* 0x00000014a0027225 */ /* 0x000fc800078e0098 */
[----:B------:R-:W-:Y:S01]  /*3350*/  IMAD R161, R160, R21, R161 ;  /* 0x00000015a0a17224 */ /* 0x000fe200078e02a1 */
[----:B-1----:R-:W-:-:S04]  /*3360*/  IADD3 R14, P0, R2, R22, RZ ;  /* 0x00000016020e7210 */ /* 0x002fc80007f1e0ff */
[----:B------:R-:W-:Y:S01]  /*3370*/  IADD3.X R15, R23, R3, R161, P0, !PT ;  /* 0x00000003170f7210 */ /* 0x000fe200007fe4a1 */
[----:B------:R-:W-:Y:S08]  /*3380*/  @P2 BRA `(.L_x_38) ;  /* 0x0000000000042947 */ /* 0x000ff00003800000 */
[----:B------:R0:W5:Y:S02]  /*3390*/  LDG.E.U8 R16, desc[UR36][R14.64] ;  /* 0x000000240e107981 */ /* 0x000164000c1e1100 */
.L_x_38:
[----:B------:R-:W-:Y:S05]  /*33a0*/  BSYNC B1 ;  /* 0x0000000000017941 */ /* 0x000fea0003800000 */
.L_x_37:
[----:B------:R-:W2:Y:S01]  /*33b0*/  LDL.LU R3, [R1] ;  /* 0x0000000001037983 */ /* 0x000ea20000300800 */
[----:B-----5:R-:W-:Y:S01]  /*33c0*/  LOP3.LUT R2, R16, 0xffff, RZ, 0xc0, !PT ;  /* 0x0000ffff10027812 */ /* 0x020fe200078ec0ff */
[----:B------:R-:W-:Y:S01]  /*33d0*/  BSSY B1, `(.L_x_39) ;  /* 0x000000a000017945 */ /* 0x000fe20003800000 */
[----:B------:R-:W-:Y:S02]  /*33e0*/  ISETP.LT.OR P0, PT, R0, 0x2, !P1 ;  /* 0x000000020000780c */ /* 0x000fe40004f01670 */
[----:B------:R-:W-:-:S05]  /*33f0*/  PRMT R2, R2, 0x8880, RZ ;  /* 0x0000888002027816 */ /* 0x000fca00000000ff */
[----:B------:R-:W-:-:S04]  /*3400*/  IMAD R2, R2, R18, RZ ;  /* 0x0000001202027224 */ /* 0x000fc800078e02ff */
[----:B--2---:R-:W-:-:S05]  /*3410*/  @!P2 IMAD R3, R3, R17, R2 ;  /* 0x000000110303a224 */ /* 0x004fca00078e0202 */
[----:B------:R1:W-:Y:S01]  /*3420*/  @!P2 STG.E.U8 desc[UR36][R4.64], R3 ;  /* 0x000000030400a986 */ /* 0x0003e2000c101124 */
[----:B------:R-:W-:Y:S05]  /*3430*/  @P0 BRA `(.L_x_40) ;  /* 0x00000000000c0947 */ /* 0x000fea0003800000 */
[----:B------:R-:W2:Y:S02]  /*3440*/  LDG.E.U8 R16, desc[UR36][R14.64+0x1] ;  /* 0x000001240e107981 */ /* 0x000ea4000c1e1100 */
[----:B--2---:R-:W-:-:S05]  /*3450*/  PRMT R2, R16, 0x8880, RZ ;  /* 0x0000888010027816 */ /* 0x004fca00000000ff */
[----:B------:R-:W-:-:S07]  /*3460*/  IMAD R2, R2, R18, RZ ;  /* 0x0000001202027224 */ /* 0x000fce00078e02ff */
.L_x_40:
[----:B------:R-:W-:Y:S05]  /*3470*/  BSYNC B1 ;  /* 0x0000000000017941 */ /* 0x000fea0003800000 */
.L_x_39:
[----:B-1----:R-:W2:Y:S01]  /*3480*/  LDL.LU R3, [R1+0x4] ;  /* 0x0000040001037983 */ /* 0x002ea20000300800 */
[C---:B------:R-:W-:Y:S01]  /*3490*/  SHF.L.U64.HI R159, R20.reuse, 0x3, R21 ;  /* 0x00000003149f7819 */ /* 0x040fe20000010215 */
[----:B------:R-:W-:Y:S01]  /*34a0*/  IMAD.SHL.U32 R158, R20, 0x8, RZ ;  /* 0x00000008149e7824 */ /* 0x000fe200078e00ff */
[----:B------:R-:W-:Y:S03]  /*34b0*/  BSSY B1, `(.L_x_41) ;  /* 0x000000d000017945 */ /* 0x000fe60003800000 */
[----:B------:R-:W-:-:S04]  /*34c0*/  IMAD.WIDE.U32 R12, R160, R20, R158 ;  /* 0x00000014a00c7225 */ /* 0x000fc800078e009e */
[----:B------:R-:W-:Y:S01]  /*34d0*/  IMAD.IADD R161, R161, 0x1, R13 ;  /* 0x00000001a1a17824 */ /* 0x000fe200078e020d */
[----:B------:R-:W-:-:S04]  /*34e0*/  IADD3 R12, P2, P3, R156, R22, R12 ;  /* 0x000000169c0c7210 */ /* 0x000fc80007b5e00c */
[----:B------:R-:W-:Y:S01]  /*34f0*/  IADD3.X R13, R153, R23, R161, P2, P3 ;  /* 0x00000017990d7210 */ /* 0x000fe200017e64a1 */
[----:B--2---:R-:W-:-:S05]  /*3500*/  @!P0 IMAD R3, R3, R17, R2 ;  /* 0x0000001103038224 */ /* 0x004fca00078e0202 */
[----:B------:R1:W-:Y:S01]  /*3510*/  @!P0 STG.E.U8 desc[UR36][R4.64+0x1], R3 ;  /* 0x0000010304008986 */ /* 0x0003e2000c101124 */
[----:B------:R-:W-:-:S04]  /*3520*/  ISETP.GE.AND P0, PT, R154, 0x9, PT ;  /* 0x000000099a00780c */ /* 0x000fc80003f06270 */
[----:B------:R-:W-:-:S13]  /*3530*/  ISETP.LT.OR P4, PT, R0, 0x1, !P0 ;  /* 0x000000010000780c */ /* 0x000fda0004781670 */
[----:B-1----:R-:W-:Y:S05]  /*3540*/  @P4 BRA `(.L_x_42) ;  /* 0x00000000000c4947 */ /* 0x002fea0003800000 */
[----:B------:R-:W2:Y:S02]  /*3550*/  LDG.E.U8 R16, desc[UR36][R12.64] ;  /* 0x000000240c107981 */ /* 0x000ea4000c1e1100 */
[----:B--2---:R-:W-:-:S05]  /*3560*/  PRMT R2, R16, 0x8880, RZ ;  /* 0x0000888010027816 */ /* 0x004fca00000000ff */
[----:B------:R-:W-:-:S07]  /*3570*/  IMAD R2, R2, R18, RZ ;  /* 0x0000001202027224 */ /* 0x000fce00078e02ff */
.L_x_42:
[----:B------:R-:W-:Y:S05]  /*3580*/  BSYNC B1 ;  /* 0x0000000000017941 */ /* 0x000fea0003800000 */
.L_x_41:
[----:B------:R-:W2:Y:S01]  /*3590*/  LDL.LU R3, [R1+0x8] ;  /* 0x0000080001037983 */ /* 0x000ea20000300800 */
[----:B------:R-:W-:Y:S01]  /*35a0*/  ISETP.LT.OR P2, PT, R0, 0x2, !P0 ;  /* 0x000000020000780c */ /* 0x000fe20004741670 */
[----:B------:R-:W-:Y:S01]  /*35b0*/  BSSY B1, `(.L_x_43) ;  /* 0x0000007000017945 */ /* 0x000fe20003800000 */
[----:B--2---:R-:W-:-:S05]  /*35c0*/  @!P4 IMAD R3, R3, R17, R2 ;  /* 0x000000110303c224 */ /* 0x004fca00078e0202 */
[----:B------:R1:W-:Y:S06]  /*35d0*/  @!P4 STG.E.U8 desc[UR36][R10.64], R3 ;  /* 0x000000030a00c986 */ /* 0x0003ec000c101124 */
[----:B------:R-:W-:Y:S05]  /*35e0*/  @P2 BRA `(.L_x_44) ;  /* 0x00000000000c2947 */ /* 0x000fea0003800000 */
[----:B------:R-:W2:Y:S02]  /*35f0*/  LDG.E.U8 R16, desc[UR36][R12.64+0x1] ;  /* 0x000001240c107981 */ /* 0x000ea4000c1e1100 */
[----:B--2---:R-:W-:-:S05]  /*3600*/  PRMT R2, R16, 0x8880, RZ ;  /* 0x0000888010027816 */ /* 0x004fca00000000ff */
[----:B------:R-:W-:-:S07]  /*3610*/  IMAD R2, R2, R18, RZ ;  /* 0x0000001202027224 */ /* 0x000fce00078e02ff */
.L_x_44:
[----:B------:R-:W-:Y:S05]  /*3620*/  BSYNC B1 ;  /* 0x0000000000017941 */ /* 0x000fea0003800000 */
.L_x_43:
[----:B-1----:R-:W2:Y:S01]  /*3630*/  LDL.LU R3, [R1+0xc] ;  /* 0x00000c0001037983 */ /* 0x002ea20000300800 */
[----:B------:R-:W-:Y:S01]  /*3640*/  BSSY B1, `(.L_x_45) ;  /* 0x0000009000017945 */ /* 0x000fe20003800000 */
[----:B------:R-:W-:Y:S01]  /*3650*/  ISETP.LT.OR P3, PT, R0, 0xa, !P1 ;  /* 0x0000000a0000780c */ /* 0x000fe20004f61670 */
[----:B--2---:R-:W-:-:S05]  /*3660*/  @!P2 IMAD R3, R3, R17, R2 ;  /* 0x000000110303a224 */ /* 0x004fca00078e0202 */
[----:B------:R1:W-:Y:S01]  /*3670*/  @!P2 STG.E.U8 desc[UR36][R10.64+0x1], R3 ;  /* 0x000001030a00a986 */ /* 0x0003e2000c101124 */
[----:B------:R-:W-:-:S13]  /*3680*/  ISETP.LT.OR P2, PT, R0, 0x9, !P1 ;  /* 0x000000090000780c */ /* 0x000fda0004f41670 */
[----:B-1----:R-:W-:Y:S05]  /*3690*/  @P2 BRA `(.L_x_46) ;  /* 0x00000000000c2947 */ /* 0x002fea0003800000 */
[----:B------:R-:W2:Y:S02]  /*36a0*/  LDG.E.U8 R16, desc[UR36][R14.64+0x8] ;  /* 0x000008240e107981 */ /* 0x000ea4000c1e1100 */
[----:B--2---:R-:W-:-:S05]  /*36b0*/  PRMT R2, R16, 0x8880, RZ ;  /* 0x0000888010027816 */ /* 0x004fca00000000ff */
[----:B------:R-:W-:-:S07]  /*36c0*/  IMAD R2, R2, R18, RZ ;  /* 0x0000001202027224 */ /* 0x000fce00078e02ff */
.L_x_46:
[----:B------:R-:W-:Y:S05]  /*36d0*/  BSYNC B1 ;  /* 0x0000000000017941 */ /* 0x000fea0003800000 */
.L_x_45:
[----:B------:R-:W2:Y:S01]  /*36e0*/  LDL.LU R3, [R1+0x10] ;  /* 0x0000100001037983 */ /* 0x000ea20000300800 */
[----:B------:R-:W-:Y:S01]  /*36f0*/  BSSY B1, `(.L_x_47) ;  /* 0x0000007000017945 */ /* 0x000fe20003800000 */
[----:B--2---:R-:W-:-:S05]  /*3700*/  @!P2 IMAD R3, R3, R17, R2 ;  /* 0x000000110303a224 */ /* 0x004fca00078e0202 */
[----:B------:R1:W-:Y:S01]  /*3710*/  @!P2 STG.E.U8 desc[UR36][R4.64+0x8], R3 ;  /* 0x000008030400a986 */ /* 0x0003e2000c101124 */
[----:B------:R-:W-:Y:S05]  /*3720*/  @P3 BRA `(.L_x_48) ;  /* 0x00000000000c3947 */ /* 0x000fea0003800000 */
[----:B------:R-:W2:Y:S02]  /*3730*/  LDG.E.U8 R16, desc[UR36][R14.64+0x9] ;  /* 0x000009240e107981 */ /* 0x000ea4000c1e1100 */
[----:B--2---:R-:W-:-:S05]  /*3740*/  PRMT R2, R16, 0x8880, RZ ;  /* 0x0000888010027816 */ /* 0x004fca00000000ff */
[----:B------:R-:W-:-:S07]  /*3750*/  IMAD R2, R2, R18, RZ ;  /* 0x0000001202027224 */ /* 0x000fce00078e02ff */
.L_x_48:
[----:B------:R-:W-:Y:S05]  /*3760*/  BSYNC B1 ;  /* 0x0000000000017941 */ /* 0x000fea0003800000 */
.L_x_47:
[----:B-1----:R-:W2:Y:S01]  /*3770*/  LDL.LU R3, [R1+0x14] ;  /* 0x0000140001037983 */ /* 0x002ea20000300800 */
[C---:B------:R-:W-:Y:S01]  /*3780*/  ISETP.LT.OR P2, PT, R0.reuse, 0x9, !P0 ;  /* 0x000000090000780c */ /* 0x040fe20004741670 */
[----:B------:R-:W-:Y:S01]  /*3790*/  BSSY B1, `(.L_x_49) ;  /* 0x000000b000017945 */ /* 0x000fe20003800000 */
[C---:B------:R-:W-:Y:S02]  /*37a0*/  ISETP.LT.OR P4, PT, R0.reuse, 0x11, !P1 ;  /* 0x000000110000780c */ /* 0x040fe40004f81670 */
[C---:B------:R-:W-:Y:S02]  /*37b0*/  ISETP.LT.OR P5, PT, R0.reuse, 0x12, !P1 ;  /* 0x000000120000780c */ /* 0x040fe40004fa1670 */
[----:B------:R-:W-:Y:S01]  /*37c0*/  ISETP.LT.OR P6, PT, R0, 0x11, !P0 ;  /* 0x000000110000780c */ /* 0x000fe200047c1670 */
[----:B--2---:R-:W-:-:S05]  /*37d0*/  @!P3 IMAD R3, R3, R17, R2 ;  /* 0x000000110303b224 */ /* 0x004fca00078e0202 */
[----:B------:R1:W-:Y:S01]  /*37e0*/  @!P3 STG.E.U8 desc[UR36][R4.64+0x9], R3 ;  /* 0x000009030400b986 */ /* 0x0003e2000c101124 */
[----:B------:R-:W-:Y:S01]  /*37f0*/  ISETP.LT.OR P3, PT, R0, 0xa, !P0 ;  /* 0x0000000a0000780c */ /* 0x000fe20004761670 */
[----:B------:R-:W-:-:S12]  /*3800*/  @P2 BRA `(.L_x_50) ;  /* 0x00000000000c2947 */ /* 0x000fd80003800000 */
[----:B------:R-:W2:Y:S02]  /*3810*/  LDG.E.U8 R16, desc[UR36][R12.64+0x8] ;  /* 0x000008240c107981 */ /* 0x000ea4000c1e1100 */
[----:B--2---:R-:W-:-:S05]  /*3820*/  PRMT R2, R16, 0x8880, RZ ;  /* 0x0000888010027816 */ /* 0x004fca00000000ff */
[----:B------:R-:W-:-:S07]  /*3830*/  IMAD R2, R2, R18, RZ ;  /* 0x0000001202027224 */ /* 0x000fce00078e02ff */
.L_x_50:
[----:B------:R-:W-:Y:S05]  /*3840*/  BSYNC B1 ;  /* 0x0000000000017941 */ /* 0x000fea0003800000 */
.L_x_49:
[----:B-1----:R-:W2:Y:S01]  /*3850*/  LDL.LU R3, [R1+0x18] ;  /* 0x0000180001037983 */ /* 0x002ea20000300800 */
[----:B------:R-:W-:Y:S01]  /*3860*/  BSSY B1, `(.L_x_51) ;  /* 0x0000007000017945 */ /* 0x000fe20003800000 */
[----:B--2---:R-:W-:-:S05]  /*3870*/  @!P2 IMAD R3, R3, R17, R2 ;  /* 0x000000110303a224 */ /* 0x004fca00078e0202 */
[----:B------:R1:W-:Y:S01]  /*3880*/  @!P2 STG.E.U8 desc[UR36][R10.64+0x8], R3 ;  /* 0x000008030a00a986 */ /* 0x0003e2000c101124 */
[----:B------:R-:W-:Y:S05]  /*3890*/  @P3 BRA `(.L_x_52) ;  /* 0x00000000000c3947 */ /* 0x000fea0003800000 */
[----:B------:R-:W2:Y:S02]  /*38a0*/  LDG.E.U8 R16, desc[UR36][R12.64+0x9] ;  /* 0x000009240c107981 */ /* 0x000ea4000c1e1100 */
[----:B--2---:R-:W-:-:S05]  /*38b0*/  PRMT R2, R16, 0x8880, RZ ;  /* 0x0000888010027816 */ /* 0x004fca00000000ff */
[----:B------:R-:W-:-:S07]  /*38c0*/  IMAD R2, R2, R18, RZ ;  /* 0x0000001202027224 */ /* 0x000fce00078e02ff */
.L_x_52:
[----:B------:R-:W-:Y:S05]  /*38d0*/  BSYNC B1 ;  /* 0x0000000000017941 */ /* 0x000fea0003800000 */
.L_x_51:
        /* <DEDUP_REMOVED lines=8> */
.L_x_54:
[----:B------:R-:W-:Y:S05]  /*3960*/  BSYNC B1 ;  /* 0x0000000000017941 */ /* 0x000fea0003800000 */
.L_x_53:
        /* <DEDUP_REMOVED lines=8> */
.L_x_56:
[----:B------:R-:W-:Y:S05]  /*39f0*/  BSYNC B1 ;  /* 0x0000000000017941 */ /* 0x000fea0003800000 */
.L_x_55:
        /* <DEDUP_REMOVED lines=8> */
.L_x_58:
[----:B------:R-:W-:Y:S05]  /*3a80*/  BSYNC B1 ;  /* 0x0000000000017941 */ /* 0x000fea0003800000 */
.L_x_57:
        /* <DEDUP_REMOVED lines=13> */
.L_x_60:
[----:B------:R-:W-:Y:S05]  /*3b60*/  BSYNC B1 ;  /* 0x0000000000017941 */ /* 0x000fea0003800000 */
.L_x_59:
        /* <DEDUP_REMOVED lines=8> */
.L_x_62:
[----:B------:R-:W-:Y:S05]  /*3bf0*/  BSYNC B1 ;  /* 0x0000000000017941 */ /* 0x000fea0003800000 */
.L_x_61:
        /* <DEDUP_REMOVED lines=8> */
.L_x_64:
[----:B------:R-:W-:Y:S05]  /*3c80*/  BSYNC B1 ;  /* 0x0000000000017941 */ /* 0x000fea0003800000 */
.L_x_63:
        /* <DEDUP_REMOVED lines=8> */
.L_x_66:
[----:B------:R-:W-:Y:S05]  /*3d10*/  BSYNC B1 ;  /* 0x0000000000017941 */ /* 0x000fea0003800000 */
.L_x_65:
        /* <DEDUP_REMOVED lines=8> */
.L_x_68:
[----:B------:R-:W-:Y:S05]  /*3da0*/  BSYNC B1 ;  /* 0x0000000000017941 */ /* 0x000fea0003800000 */
.L_x_67:
        /* <DEDUP_REMOVED lines=13> */
.L_x_70:
[----:B------:R-:W-:Y:S05]  /*3e80*/  BSYNC B1 ;  /* 0x0000000000017941 */ /* 0x000fea0003800000 */
.L_x_69:
        /* <DEDUP_REMOVED lines=8> */
.L_x_72:
[----:B------:R-:W-:Y:S05]  /*3f10*/  BSYNC B1 ;  /* 0x0000000000017941 */ /* 0x000fea0003800000 */
.L_x_71:
        /* <DEDUP_REMOVED lines=8> */
.L_x_74:
[----:B------:R-:W-:Y:S05]  /*3fa0*/  BSYNC B1 ;  /* 0x0000000000017941 */ /* 0x000fea0003800000 */
.L_x_73:
        /* <DEDUP_REMOVED lines=8> */
.L_x_76:
[----:B------:R-:W-:Y:S05]  /*4030*/  BSYNC B1 ;  /* 0x0000000000017941 */ /* 0x000fea0003800000 */
.L_x_75:
        /* <DEDUP_REMOVED lines=8> */
.L_x_78:
[----:B------:R-:W-:Y:S05]  /*40c0*/  BSYNC B1 ;  /* 0x0000000000017941 */ /* 0x000fea0003800000 */
.L_x_77:
        /* <DEDUP_REMOVED lines=13> */
.L_x_80:
[----:B------:R-:W-:Y:S05]  /*41a0*/  BSYNC B1 ;  /* 0x0000000000017941 */ /* 0x000fea0003800000 */
.L_x_79:
        /* <DEDUP_REMOVED lines=8> */
.L_x_82:
[----:B------:R-:W-:Y:S05]  /*4230*/  BSYNC B1 ;  /* 0x0000000000017941 */ /* 0x000fea0003800000 */
.L_x_81:
        /* <DEDUP_REMOVED lines=8> */
.L_x_84:
[----:B------:R-:W-:Y:S05]  /*42c0*/  BSYNC B1 ;  /* 0x0000000000017941 */ /* 0x000fea0003800000 */
.L_x_83:
        /* <DEDUP_REMOVED lines=8> */
.L_x_86:
[----:B------:R-:W-:Y:S05]  /*4350*/  BSYNC B1 ;  /* 0x0000000000017941 */ /* 0x000fea0003800000 */
.L_x_85:
        /* <DEDUP_REMOVED lines=8> */
.L_x_88:
[----:B------:R-:W-:Y:S05]  /*43e0*/  BSYNC B1 ;  /* 0x0000000000017941 */ /* 0x000fea0003800000 */
.L_x_87:
        /* <DEDUP_REMOVED lines=13> */
.L_x_90:
[----:B------:R-:W-:Y:S05]  /*44c0*/  BSYNC B1 ;  /* 0x0000000000017941 */ /* 0x000fea0003800000 */
.L_x_89:
        /* <DEDUP_REMOVED lines=8> */
.L_x_92:
[----:B------:R-:W-:Y:S05]  /*4550*/  BSYNC B1 ;  /* 0x0000000000017941 */ /* 0x000fea0003800000 */
.L_x_91:
        /* <DEDUP_REMOVED lines=8> */
.L_x_94:
[----:B------:R-:W-:Y:S05]  /*45e0*/  BSYNC B1 ;  /* 0x0000000000017941 */ /* 0x000fea0003800000 */
.L_x_93:
        /* <DEDUP_REMOVED lines=8> */
.L_x_96:
[----:B------:R-:W-:Y:S05]  /*4670*/  BSYNC B1 ;  /* 0x0000000000017941 */ /* 0x000fea0003800000 */
.L_x_95:
        /* <DEDUP_REMOVED lines=8> */
.L_x_98:
[----:B------:R-:W-:Y:S05]  /*4700*/  BSYNC B1 ;  /* 0x0000000000017941 */ /* 0x000fea0003800000 */
.L_x_97:
        /* <DEDUP_REMOVED lines=13> */
.L_x_100:
[----:B------:R-:W-:Y:S05]  /*47e0*/  BSYNC B1 ;  /* 0x0000000000017941 */ /* 0x000fea0003800000 */
.L_x_99:
        /* <DEDUP_REMOVED lines=8> */
.L_x_102:
[----:B------:R-:W-:Y:S05]  /*4870*/  BSYNC B1 ;  /* 0x0000000000017941 */ /* 0x000fea0003800000 */
.L_x_101:
        /* <DEDUP_REMOVED lines=8> */
.L_x_104:
[----:B------:R-:W-:Y:S05]  /*4900*/  BSYNC B1 ;  /* 0x0000000000017941 */ /* 0x000fea0003800000 */
.L_x_103:
        /* <DEDUP_REMOVED lines=8> */
.L_x_106:
[----:B------:R-:W-:Y:S05]  /*4990*/  BSYNC B1 ;  /* 0x0000000000017941 */ /* 0x000fea0003800000 */
.L_x_105:
        /* <DEDUP_REMOVED lines=8> */
.L_x_108:
[----:B------:R-:W-:Y:S05]  /*4a20*/  BSYNC B1 ;  /* 0x0000000000017941 */ /* 0x000fea0003800000 */
.L_x_107:
        /* <DEDUP_REMOVED lines=13> */
.L_x_110:
[----:B------:R-:W-:Y:S05]  /*4b00*/  BSYNC B1 ;  /* 0x0000000000017941 */ /* 0x000fea0003800000 */
.L_x_109:
        /* <DEDUP_REMOVED lines=8> */
.L_x_112:
[----:B------:R-:W-:Y:S05]  /*4b90*/  BSYNC B1 ;  /* 0x0000000000017941 */ /* 0x000fea0003800000 */
.L_x_111:
        /* <DEDUP_REMOVED lines=8> */
.L_x_114:
[----:B------:R-:W-:Y:S05]  /*4c20*/  BSYNC B1 ;  /* 0x0000000000017941 */ /* 0x000fea0003800000 */
.L_x_113:
        /* <DEDUP_REMOVED lines=8> */
.L_x_116:
[----:B------:R-:W-:Y:S05]  /*4cb0*/  BSYNC B1 ;  /* 0x0000000000017941 */ /* 0x000fea0003800000 */
.L_x_115:
        /* <DEDUP_REMOVED lines=8> */
.L_x_118:
[----:B------:R-:W-:Y:S05]  /*4d40*/  BSYNC B1 ;  /* 0x0000000000017941 */ /* 0x000fea0003800000 */
.L_x_117:
        /* <DEDUP_REMOVED lines=13> */
.L_x_120:
[----:B------:R-:W-:Y:S05]  /*4e20*/  BSYNC B1 ;  /* 0x0000000000017941 */ /* 0x000fea0003800000 */
.L_x_119:
        /* <DEDUP_REMOVED lines=8> */
.L_x_122:
[----:B------:R-:W-:Y:S05]  /*4eb0*/  BSYNC B1 ;  /* 0x0000000000017941 */ /* 0x000fea0003800000 */
.L_x_121:
        /* <DEDUP_REMOVED lines=8> */
.L_x_124:
[----:B------:R-:W-:Y:S05]  /*4f40*/  BSYNC B1 ;  /* 0x0000000000017941 */ /* 0x000fea0003800000 */
.L_x_123:
        /* <DEDUP_REMOVED lines=8> */
.L_x_126:
[----:B------:R-:W-:Y:S05]  /*4fd0*/  BSYNC B1 ;  /* 0x0000000000017941 */ /* 0x000fea0003800000 */
.L_x_125:
        /* <DEDUP_REMOVED lines=8> */
.L_x_128:
[----:B------:R-:W-:Y:S05]  /*5060*/  BSYNC B1 ;  /* 0x0000000000017941 */ /* 0x000fea0003800000 */
.L_x_127:
        /* <DEDUP_REMOVED lines=13> */
.L_x_130:
[----:B------:R-:W-:Y:S05]  /*5140*/  BSYNC B1 ;  /* 0x0000000000017941 */ /* 0x000fea0003800000 */
.L_x_129:
        /* <DEDUP_REMOVED lines=8> */
.L_x_132:
[----:B------:R-:W-:Y:S05]  /*51d0*/  BSYNC B1 ;  /* 0x0000000000017941 */ /* 0x000fea0003800000 */
.L_x_131:
        /* <DEDUP_REMOVED lines=8> */
.L_x_134:
[----:B------:R-:W-:Y:S05]  /*5260*/  BSYNC B1 ;  /* 0x0000000000017941 */ /* 0x000fea0003800000 */
.L_x_133:
        /* <DEDUP_REMOVED lines=8> */
.L_x_136:
[----:B------:R-:W-:Y:S05]  /*52f0*/  BSYNC B1 ;  /* 0x0000000000017941 */ /* 0x000fea0003800000 */
.L_x_135:
        /* <DEDUP_REMOVED lines=8> */
.L_x_138:
[----:B------:R-:W-:Y:S05]  /*5380*/  BSYNC B1 ;  /* 0x0000000000017941 */ /* 0x000fea0003800000 */
.L_x_137:
        /* <DEDUP_REMOVED lines=13> */
.L_x_140:
[----:B------:R-:W-:Y:S05]  /*5460*/  BSYNC B1 ;  /* 0x0000000000017941 */ /* 0x000fea0003800000 */
.L_x_139:
        /* <DEDUP_REMOVED lines=8> */
.L_x_142:
[----:B------:R-:W-:Y:S05]  /*54f0*/  BSYNC B1 ;  /* 0x0000000000017941 */ /* 0x000fea0003800000 */
.L_x_141:
[----:B-1----:R-:W2:Y:S01]  /*5500*/  LDL.LU R3, [R1+0xd0] ;  /* 0x0000d00001037983 */ /* 0x002ea20000300800 */
[----:B------:R-:W-:Y:S01]  /*5510*/  BSSY B1, `(.L_x_143) ;  /* 0x0000007000017945 */ /* 0x000fe20003800000 */
[----:B--2---:R-:W-:-:S05]  /*5520*/  @!P3 IMAD R3, R3, R17, R2 ;  /* 0x000000110303b224 */ /* 0x004fca00078e0202 */
[----:B------:R1:W-:Y:S01]  /*5530*/  @!P3 STG.E.U8 desc[UR36][R4.64+0x68], R3 ;  /* 0x000068030400b986 */ /* 0x0003e2000c101124 */
[----:B------:R-:W-:Y:S05]  /*5540*/  @P5 BRA `(.L_x_144) ;  /* 0x00000000000c5947 */ /* 0x000fea0003800000 */
[----:B------:R-:W1:Y:S02]  /*5550*/  LDG.E.U8 R16, desc[UR36][R14.64+0x69] ;  /* 0x000069240e107981 */ /* 0x000e64000c1e1100 */
[----:B-1----:R-:W-:-:S05]  /*5560*/  PRMT R3, R16, 0x8880, RZ ;  /* 0x0000888010037816 */ /* 0x002fca00000000ff */
[----:B------:R-:W-:-:S07]  /*5570*/  IMAD R2, R3, R18, RZ ;  /* 0x0000001203027224 */ /* 0x000fce00078e02ff */
.L_x_144:
[----:B------:R-:W-:Y:S05]  /*5580*/  BSYNC B1 ;  /* 0x0000000000017941 */ /* 0x000fea0003800000 */
.L_x_143:
        /* <DEDUP_REMOVED lines=8> */
.L_x_146:
[----:B------:R-:W-:Y:S05]  /*5610*/  BSYNC B1 ;  /* 0x0000000000017941 */ /* 0x000fea0003800000 */
.L_x_145:
        /* <DEDUP_REMOVED lines=8> */
.L_x_148:
[----:B------:R-:W-:Y:S05]  /*56a0*/  BSYNC B1 ;  /* 0x0000000000017941 */ /* 0x000fea0003800000 */
.L_x_147:
        /* <DEDUP_REMOVED lines=10> */
[----:B------:R-:W1:Y:S02]  /*5750*/  LDG.E.U8 R16, desc[UR36][R14.64+0x70] ;  /* 0x000070240e107981 */ /* 0x000e64000c1e1100 */
[----:B-1----:R-:W-:-:S05]  /*5760*/  PRMT R3, R16, 0x8880, RZ ;  /* 0x0000888010037816 */ /* 0x002fca00000000ff */
[----:B------:R-:W-:-:S07]  /*5770*/  IMAD R2, R3, R18, RZ ;  /* 0x0000001203027224 */ /* 0x000fce00078e02ff */
.L_x_150:
[----:B------:R-:W-:Y:S05]  /*5780*/  BSYNC B1 ;  /* 0x0000000000017941 */ /* 0x000fea0003800000 */
.L_x_149:
        /* <DEDUP_REMOVED lines=8> */
.L_x_152:
[----:B------:R-:W-:Y:S05]  /*5810*/  BSYNC B1 ;  /* 0x0000000000017941 */ /* 0x000fea0003800000 */
.L_x_151:
        /* <DEDUP_REMOVED lines=8> */
.L_x_154:
[----:B------:R-:W-:Y:S05]  /*58a0*/  BSYNC B1 ;  /* 0x0000000000017941 */ /* 0x000fea0003800000 */
.L_x_153:
        /* <DEDUP_REMOVED lines=8> */
.L_x_156:
[----:B------:R-:W-:Y:S05]  /*5930*/  BSYNC B1 ;  /* 0x0000000000017941 */ /* 0x000fea0003800000 */
.L_x_155:
        /* <DEDUP_REMOVED lines=8> */
.L_x_158:
[----:B------:R-:W-:Y:S05]  /*59c0*/  BSYNC B1 ;  /* 0x0000000000017941 */ /* 0x000fea0003800000 */
.L_x_157:
        /* <DEDUP_REMOVED lines=13> */
.L_x_160:
[----:B------:R-:W-:Y:S05]  /*5aa0*/  BSYNC B1 ;  /* 0x0000000000017941 */ /* 0x000fea0003800000 */
.L_x_159:
        /* <DEDUP_REMOVED lines=8> */
.L_x_162:
[----:B------:R-:W-:Y:S05]  /*5b30*/  BSYNC B1 ;  /* 0x0000000000017941 */ /* 0x000fea0003800000 */
.L_x_161:
        /* <DEDUP_REMOVED lines=8> */
.L_x_164:
[----:B------:R-:W-:Y:S05]  /*5bc0*/  BSYNC B1 ;  /* 0x0000000000017941 */ /* 0x000fea0003800000 */
.L_x_163:
        /* <DEDUP_REMOVED lines=8> */
.L_x_166:
[----:B------:R-:W-:Y:S05]  /*5c50*/  BSYNC B1 ;  /* 0x0000000000017941 */ /* 0x000fea0003800000 */
.L_x_165:
        /* <DEDUP_REMOVED lines=8> */
.L_x_168:
[----:B------:R-:W-:Y:S05]  /*5ce0*/  BSYNC B1 ;  /* 0x0000000000017941 */ /* 0x000fea0003800000 */
.L_x_167:
        /* <DEDUP_REMOVED lines=13> */
.L_x_170:
[----:B------:R-:W-:Y:S05]  /*5dc0*/  BSYNC B1 ;  /* 0x0000000000017941 */ /* 0x000fea0003800000 */
.L_x_169:
        /* <DEDUP_REMOVED lines=8> */
.L_x_172:
[----:B------:R-:W-:Y:S05]  /*5e50*/  BSYNC B1 ;  /* 0x0000000000017941 */ /* 0x000fea0003800000 */
.L_x_171:
        /* <DEDUP_REMOVED lines=8> */
.L_x_174:
[----:B------:R-:W-:Y:S05]  /*5ee0*/  BSYNC B1 ;  /* 0x0000000000017941 */ /* 0x000fea0003800000 */
.L_x_173:
        /* <DEDUP_REMOVED lines=8> */
.L_x_176:
[----:B------:R-:W-:Y:S05]  /*5f70*/  BSYNC B1 ;  /* 0x0000000000017941 */ /* 0x000fea0003800000 */
.L_x_175:
        /* <DEDUP_REMOVED lines=8> */
.L_x_178:
[----:B------:R-:W-:Y:S05]  /*6000*/  BSYNC B1 ;  /* 0x0000000000017941 */ /* 0x000fea0003800000 */
.L_x_177:
        /* <DEDUP_REMOVED lines=13> */
.L_x_180:
[----:B------:R-:W-:Y:S05]  /*60e0*/  BSYNC B1 ;  /* 0x0000000000017941 */ /* 0x000fea0003800000 */
.L_x_179:
        /* <DEDUP_REMOVED lines=8> */
.L_x_182:
[----:B------:R-:W-:Y:S05]  /*6170*/  BSYNC B1 ;  /* 0x0000000000017941 */ /* 0x000fea0003800000 */
.L_x_181:
        /* <DEDUP_REMOVED lines=8> */
.L_x_184:
[----:B------:R-:W-:Y:S05]  /*6200*/  BSYNC B1 ;  /* 0x0000000000017941 */ /* 0x000fea0003800000 */
.L_x_183:
        /* <DEDUP_REMOVED lines=8> */
.L_x_186:
[----:B------:R-:W-:Y:S05]  /*6290*/  BSYNC B1 ;  /* 0x0000000000017941 */ /* 0x000fea0003800000 */
.L_x_185:
        /* <DEDUP_REMOVED lines=8> */
.L_x_188:
[----:B------:R-:W-:Y:S05]  /*6320*/  BSYNC B1 ;  /* 0x0000000000017941 */ /* 0x000fea0003800000 */
.L_x_187:
        /* <DEDUP_REMOVED lines=13> */
.L_x_190:
[----:B------:R-:W-:Y:S05]  /*6400*/  BSYNC B1 ;  /* 0x0000000000017941 */ /* 0x000fea0003800000 */
.L_x_189:
        /* <DEDUP_REMOVED lines=8> */
.L_x_192:
[----:B------:R-:W-:Y:S05]  /*6490*/  BSYNC B1 ;  /* 0x0000000000017941 */ /* 0x000fea0003800000 */
.L_x_191:
        /* <DEDUP_REMOVED lines=8> */
.L_x_194:
[----:B------:R-:W-:Y:S05]  /*6520*/  BSYNC B1 ;  /* 0x0000000000017941 */ /* 0x000fea0003800000 */
.L_x_193:
        /* <DEDUP_REMOVED lines=8> */
.L_x_196:
[----:B------:R-:W-:Y:S05]  /*65b0*/  BSYNC B1 ;  /* 0x0000000000017941 */ /* 0x000fea0003800000 */
.L_x_195:
        /* <DEDUP_REMOVED lines=8> */
.L_x_198:
[----:B------:R-:W-:Y:S05]  /*6640*/  BSYNC B1 ;  /* 0x0000000000017941 */ /* 0x000fea0003800000 */
.L_x_197:
        /* <DEDUP_REMOVED lines=13> */
.L_x_200:
[----:B------:R-:W-:Y:S05]  /*6720*/  BSYNC B1 ;  /* 0x0000000000017941 */ /* 0x000fea0003800000 */
.L_x_199:
        /* <DEDUP_REMOVED lines=8> */
.L_x_202:
[----:B------:R-:W-:Y:S05]  /*67b0*/  BSYNC B1 ;  /* 0x0000000000017941 */ /* 0x000fea0003800000 */
.L_x_201:
        /* <DEDUP_REMOVED lines=8> */
.L_x_204:
[----:B------:R-:W-:Y:S05]  /*6840*/  BSYNC B1 ;  /* 0x0000000000017941 */ /* 0x000fea0003800000 */
.L_x_203:
        /* <DEDUP_REMOVED lines=8> */
.L_x_206:
[----:B------:R-:W-:Y:S05]  /*68d0*/  BSYNC B1 ;  /* 0x0000000000017941 */ /* 0x000fea0003800000 */
.L_x_205:
        /* <DEDUP_REMOVED lines=8> */
.L_x_208:
[----:B------:R-:W-:Y:S05]  /*6960*/  BSYNC B1 ;  /* 0x0000000000017941 */ /* 0x000fea0003800000 */
.L_x_207:
        /* <DEDUP_REMOVED lines=13> */
.L_x_210:
[----:B------:R-:W-:Y:S05]  /*6a40*/  BSYNC B1 ;  /* 0x0000000000017941 */ /* 0x000fea0003800000 */
.L_x_209:
        /* <DEDUP_REMOVED lines=8> */
.L_x_212:
[----:B------:R-:W-:Y:S05]  /*6ad0*/  BSYNC B1 ;  /* 0x0000000000017941 */ /* 0x000fea0003800000 */
.L_x_211:
        /* <DEDUP_REMOVED lines=8> */
.L_x_214:
[----:B------:R-:W-:Y:S05]  /*6b60*/  BSYNC B1 ;  /* 0x0000000000017941 */ /* 0x000fea0003800000 */
.L_x_213:
        /* <DEDUP_REMOVED lines=8> */
.L_x_216:
[----:B------:R-:W-:Y:S05]  /*6bf0*/  BSYNC B1 ;  /* 0x0000000000017941 */ /* 0x000fea0003800000 */
.L_x_215:
        /* <DEDUP_REMOVED lines=8> */
.L_x_218:
[----:B------:R-:W-:Y:S05]  /*6c80*/  BSYNC B1 ;  /* 0x0000000000017941 */ /* 0x000fea0003800000 */
.L_x_217:
        /* <DEDUP_REMOVED lines=13> */
.L_x_220:
[----:B------:R-:W-:Y:S05]  /*6d60*/  BSYNC B1 ;  /* 0x0000000000017941 */ /* 0x000fea0003800000 */
.L_x_219:
        /* <DEDUP_REMOVED lines=8> */
.L_x_222:
[----:B------:R-:W-:Y:S05]  /*6df0*/  BSYNC B1 ;  /* 0x0000000000017941 */ /* 0x000fea0003800000 */
.L_x_221:
        /* <DEDUP_REMOVED lines=8> */
.L_x_224:
[----:B------:R-:W-:Y:S05]  /*6e80*/  BSYNC B1 ;  /* 0x0000000000017941 */ /* 0x000fea0003800000 */
.L_x_223:
        /* <DEDUP_REMOVED lines=8> */
.L_x_226:
[----:B------:R-:W-:Y:S05]  /*6f10*/  BSYNC B1 ;  /* 0x0000000000017941 */ /* 0x000fea0003800000 */
.L_x_225:
        /* <DEDUP_REMOVED lines=8> */
.L_x_228:
[----:B------:R-:W-:Y:S05]  /*6fa0*/  BSYNC B1 ;  /* 0x0000000000017941 */ /* 0x000fea0003800000 */
.L_x_227:
        /* <DEDUP_REMOVED lines=13> */
.L_x_230:
[----:B------:R-:W-:Y:S05]  /*7080*/  BSYNC B1 ;  /* 0x0000000000017941 */ /* 0x000fea0003800000 */
.L_x_229:
        /* <DEDUP_REMOVED lines=8> */
.L_x_232:
[----:B------:R-:W-:Y:S05]  /*7110*/  BSYNC B1 ;  /* 0x0000000000017941 */ /* 0x000fea0003800000 */
.L_x_231:
        /* <DEDUP_REMOVED lines=8> */
.L_x_234:
[----:B------:R-:W-:Y:S05]  /*71a0*/  BSYNC B1 ;  /* 0x0000000000017941 */ /* 0x000fea0003800000 */
.L_x_233:
        /* <DEDUP_REMOVED lines=8> */
.L_x_236:
[----:B------:R-:W-:Y:S05]  /*7230*/  BSYNC B1 ;  /* 0x0000000000017941 */ /* 0x000fea0003800000 */
.L_x_235:
        /* <DEDUP_REMOVED lines=8> */
.L_x_238:
[----:B------:R-:W-:Y:S05]  /*72c0*/  BSYNC B1 ;  /* 0x0000000000017941 */ /* 0x000fea0003800000 */
.L_x_237:
        /* <DEDUP_REMOVED lines=13> */
.L_x_240:
[----:B------:R-:W-:Y:S05]  /*73a0*/  BSYNC B1 ;  /* 0x0000000000017941 */ /* 0x000fea0003800000 */
.L_x_239:
        /* <DEDUP_REMOVED lines=8> */
.L_x_242:
[----:B------:R-:W-:Y:S05]  /*7430*/  BSYNC B1 ;  /* 0x0000000000017941 */ /* 0x000fea0003800000 */
.L_x_241:
        /* <DEDUP_REMOVED lines=8> */
.L_x_244:
[----:B------:R-:W-:Y:S05]  /*74c0*/  BSYNC B1 ;  /* 0x0000000000017941 */ /* 0x000fea0003800000 */
.L_x_243:
        /* <DEDUP_REMOVED lines=8> */
.L_x_246:
[----:B------:R-:W-:Y:S05]  /*7550*/  BSYNC B1 ;  /* 0x0000000000017941 */ /* 0x000fea0003800000 */
.L_x_245:
        /* <DEDUP_REMOVED lines=8> */
.L_x_248:
[----:B------:R-:W-:Y:S05]  /*75e0*/  BSYNC B1 ;  /* 0x0000000000017941 */ /* 0x000fea0003800000 */
.L_x_247:
        /* <DEDUP_REMOVED lines=13> */
.L_x_250:
[----:B------:R-:W-:Y:S05]  /*76c0*/  BSYNC B1 ;  /* 0x0000000000017941 */ /* 0x000fea0003800000 */
.L_x_249:
        /* <DEDUP_REMOVED lines=8> */
.L_x_252:
[----:B------:R-:W-:Y:S05]  /*7750*/  BSYNC B1 ;  /* 0x0000000000017941 */ /* 0x000fea0003800000 */
.L_x_251:
        /* <DEDUP_REMOVED lines=8> */
.L_x_254:
[----:B------:R-:W-:Y:S05]  /*77e0*/  BSYNC B1 ;  /* 0x0000000000017941 */ /* 0x000fea0003800000 */
.L_x_253:
        /* <DEDUP_REMOVED lines=8> */
.L_x_256:
[----:B------:R-:W-:Y:S05]  /*7870*/  BSYNC B1 ;  /* 0x0000000000017941 */ /* 0x000fea0003800000 */
.L_x_255:
        /* <DEDUP_REMOVED lines=8> */
.L_x_258:
[----:B------:R-:W-:Y:S05]  /*7900*/  BSYNC B1 ;  /* 0x0000000000017941 */ /* 0x000fea0003800000 */
.L_x_257:
        /* <DEDUP_REMOVED lines=13> */
.L_x_260:
[----:B------:R-:W-:Y:S05]  /*79e0*/  BSYNC B1 ;  /* 0x0000000000017941 */ /* 0x000fea0003800000 */
.L_x_259:
        /* <DEDUP_REMOVED lines=8> */
.L_x_262:
[----:B------:R-:W-:Y:S05]  /*7a70*/  BSYNC B1 ;  /* 0x0000000000017941 */ /* 0x000fea0003800000 */
.L_x_261:
        /* <DEDUP_REMOVED lines=8> */
.L_x_264:
[----:B------:R-:W-:Y:S05]  /*7b00*/  BSYNC B1 ;  /* 0x0000000000017941 */ /* 0x000fea0003800000 */
.L_x_263:
        /* <DEDUP_REMOVED lines=8> */
.L_x_266:
[----:B------:R-:W-:Y:S05]  /*7b90*/  BSYNC B1 ;  /* 0x0000000000017941 */ /* 0x000fea0003800000 */
.L_x_265:
        /* <DEDUP_REMOVED lines=8> */
.L_x_268:
[----:B------:R-:W-:Y:S05]  /*7c20*/  BSYNC B1 ;  /* 0x0000000000017941 */ /* 0x000fea0003800000 */
.L_x_267:
        /* <DEDUP_REMOVED lines=13> */
.L_x_270:
[----:B------:R-:W-:Y:S05]  /*7d00*/  BSYNC B1 ;  /* 0x0000000000017941 */ /* 0x000fea0003800000 */
.L_x_269:
        /* <DEDUP_REMOVED lines=8> */
.L_x_272:
[----:B------:R-:W-:Y:S05]  /*7d90*/  BSYNC B1 ;  /* 0x0000000000017941 */ /* 0x000fea0003800000 */
.L_x_271:
        /* <DEDUP_REMOVED lines=8> */
.L_x_274:
[----:B------:R-:W-:Y:S05]  /*7e20*/  BSYNC B1 ;  /* 0x0000000000017941 */ /* 0x000fea0003800000 */
.L_x_273:
        /* <DEDUP_REMOVED lines=8> */
.L_x_276:
[----:B------:R-:W-:Y:S05]  /*7eb0*/  BSYNC B1 ;  /* 0x0000000000017941 */ /* 0x000fea0003800000 */
.L_x_275:
        /* <DEDUP_REMOVED lines=8> */
.L_x_278:
[----:B------:R-:W-:Y:S05]  /*7f40*/  BSYNC B1 ;  /* 0x0000000000017941 */ /* 0x000fea0003800000 */
.L_x_277:
[----:B-1----:R-:W2:Y:S01]  /*7f50*/  LDL.LU R3, [R1+0x1e0] ;  /* 0x0001e00001037983 */ /* 0x002ea20000300800 */
[C---:B------:R-:W-:Y:S01]  /*7f60*/  ISETP.LT.OR P2, PT, R0.reuse, 0xf2, !P1 ;  /* 0x000000f20000780c */ /* 0x040fe20004f41670 */
[----:B------:R-:W-:Y:S01]  /*7f70*/  BSSY B1, `(.L_x_279) ;  /* 0x000000c000017945 */ /* 0x000fe20003800000 */
[----:B------:R-:W-:Y:S02]  /*7f80*/  ISETP.LT.OR P6, PT, R0, 0xf9, !P1 ;  /* 0x000000f90000780c */ /* 0x000fe40004fc1670 */
[----:B------:R-:W-:Y:S02]  /*7f90*/  IADD3 R163, P3, R160, 0x80, RZ ;  /* 0x00000080a0a37810 */ /* 0x000fe40007f7e0ff */
        /* <DEDUP_REMOVED lines=9> */
.L_x_280:
[----:B------:R-:W-:Y:S05]  /*8030*/  BSYNC B1 ;  /* 0x0000000000017941 */ /* 0x000fea0003800000 */
.L_x_279:
        /* <DEDUP_REMOVED lines=8> */
.L_x_282:
[----:B------:R-:W-:Y:S05]  /*80c0*/  BSYNC B1 ;  /* 0x0000000000017941 */ /* 0x000fea0003800000 */
.L_x_281:
        /* <DEDUP_REMOVED lines=8> */
.L_x_284:
[----:B------:R-:W-:Y:S05]  /*8150*/  BSYNC B1 ;  /* 0x0000000000017941 */ /* 0x000fea0003800000 */
.L_x_283:
        /* <DEDUP_REMOVED lines=8> */
.L_x_286:
[----:B------:R-:W-:Y:S05]  /*81e0*/  BSYNC B1 ;  /* 0x0000000000017941 */ /* 0x000fea0003800000 */
.L_x_285:
[----:B-1----:R-:W2:Y:S01]  /*81f0*/  LDL.LU R3, [R1+0x1f0] ;  /* 0x0001f00001037983 */ /* 0x002ea20000300800 */
[----:B------:R-:W-:Y:S01]  /*8200*/  BSSY B1, `(.L_x_287) ;  /* 0x0000008000017945 */ /* 0x000fe20003800000 */
[----:B------:R-:W-:-:S04]  /*8210*/  IMAD.WIDE.U32 R160, R163, R20, R158 ;  /* 0x00000014a3a07225 */ /* 0x000fc800078e009e */
[----:B--2---:R-:W-:-:S05]  /*8220*/  @!P6 IMAD R3, R3, R17, R2 ;  /* 0x000000110303e224 */ /* 0x004fca00078e0202 */
[----:B------:R1:W-:Y:S01]  /*8230*/  @!P6 STG.E.U8 desc[UR36][R4.64+0xf8], R3 ;  /* 0x0000f8030400e986 */ /* 0x0003e2000c101124 */
[----:B------:R-:W-:Y:S05]  /*8240*/  @P1 BRA `(.L_x_288) ;  /* 0x00000000000c1947 */ /* 0x000fea0003800000 */
[----:B------:R-:W1:Y:S02]  /*8250*/  LDG.E.U8 R16, desc[UR36][R14.64+0xf9] ;  /* 0x0000f9240e107981 */ /* 0x000e64000c1e1100 */
[----:B-1----:R-:W-:-:S05]  /*8260*/  PRMT R3, R16, 0x8880, RZ ;  /* 0x0000888010037816 */ /* 0x002fca00000000ff */
[----:B------:R-:W-:-:S07]  /*8270*/  IMAD R2, R3, R18, RZ ;  /* 0x0000001203027224 */ /* 0x000fce00078e02ff */
.L_x_288:
[----:B------:R-:W-:Y:S05]  /*8280*/  BSYNC B1 ;  /* 0x0000000000017941 */ /* 0x000fea0003800000 */
.L_x_287:
[----:B-1----:R-:W2:Y:S01]  /*8290*/  LDL.LU R3, [R1+0x1f4] ;  /* 0x0001f40001037983 */ /* 0x002ea20000300800 */
[----:B------:R-:W-:Y:S01]  /*82a0*/  IMAD.WIDE.U32 R158, R163, R20, R152 ;  /* 0x00000014a39e7225 */ /* 0x000fe200078e0098 */
[----:B------:R-:W-:Y:S01]  /*82b0*/  ISETP.GE.AND P2, PT, R154, 0x81, PT ;  /* 0x000000819a00780c */ /* 0x000fe20003f46270 */
[----:B------:R-:W-:Y:S01]  /*82c0*/  BSSY B1, `(.L_x_289) ;  /* 0x000000e000017945 */ /* 0x000fe20003800000 */
[-C--:B------:R-:W-:Y:S01]  /*82d0*/  IADD3 R156, P5, P4, R156, R22.reuse, R160 ;  /* 0x000000169c9c7210 */ /* 0x080fe20007cbe0a0 */
[----:B0-----:R-:W-:Y:S01]  /*82e0*/  IMAD.X R15, RZ, RZ, UR9, P3 ;  /* 0x00000009ff0f7e24 */ /* 0x001fe200098e06ff */
[----:B------:R-:W-:Y:S02]  /*82f0*/  ISETP.LT.OR P6, PT, R0, 0x1, !P2 ;  /* 0x000000010000780c */ /* 0x000fe400057c1670 */
[----:B------:R-:W-:Y:S01]  /*8300*/  IADD3 R14, P3, R158, R22, RZ ;  /* 0x000000169e0e7210 */ /* 0x000fe20007f7e0ff */
[----:B------:R-:W-:Y:S02]  /*8310*/  IMAD R20, R15, R20, RZ ;  /* 0x000000140f147224 */ /* 0x000fe400078e02ff */
[----:B--2---:R-:W-:-:S05]  /*8320*/  @!P1 IMAD R3, R3, R17, R2 ;  /* 0x0000001103039224 */ /* 0x004fca00078e0202 */
[----:B------:R0:W-:Y:S01]  /*8330*/  @!P1 STG.E.U8 desc[UR36][R4.64+0xf9], R3 ;  /* 0x0000f90304009986 */ /* 0x0001e2000c101124 */
[C---:B------:R-:W-:Y:S02]  /*8340*/  ISETP.LT.OR P1, PT, R0.reuse, 0xf9, !P0 ;  /* 0x000000f90000780c */ /* 0x040fe40004721670 */
[----:B------:R-:W-:-:S11]  /*8350*/  ISETP.LT.OR P0, PT, R0, 0xfa, !P0 ;  /* 0x000000fa0000780c */ /* 0x000fd60004701670 */
[----:B0-----:R-:W-:Y:S05]  /*8360*/  @P1 BRA `(.L_x_290) ;  /* 0x00000000000c1947 */ /* 0x001fea0003800000 */
[----:B------:R-:W2:Y:S02]  /*8370*/  LDG.E.U8 R16, desc[UR36][R12.64+0xf8] ;  /* 0x0000f8240c107981 */ /* 0x000ea4000c1e1100 */
[----:B--2---:R-:W-:-:S05]  /*8380*/  PRMT R3, R16, 0x8880, RZ ;  /* 0x0000888010037816 */ /* 0x004fca00000000ff */
[----:B------:R-:W-:-:S07]  /*8390*/  IMAD R2, R3, R18, RZ ;  /* 0x0000001203027224 */ /* 0x000fce00078e02ff */
.L_x_290:
[----:B------:R-:W-:Y:S05]  /*83a0*/  BSYNC B1 ;  /* 0x0000000000017941 */ /* 0x000fea0003800000 */
.L_x_289:
[----:B------:R-:W2:Y:S01]  /*83b0*/  LDL.LU R3, [R1+0x1f8] ;  /* 0x0001f80001037983 */ /* 0x000ea20000300800 */
[----:B------:R-:W-:Y:S01]  /*83c0*/  BSSY B1, `(.L_x_291) ;  /* 0x0000008000017945 */ /* 0x000fe20003800000 */
[----:B------:R-:W-:Y:S02]  /*83d0*/  IMAD R21, R163, R21, R20 ;  /* 0x00000015a3157224 */ /* 0x000fe400078e0214 */
[----:B--2---:R-:W-:-:S05]  /*83e0*/  @!P1 IMAD R3, R3, R17, R2 ;  /* 0x0000001103039224 */ /* 0x004fca00078e0202 */
[----:B------:R0:W-:Y:S01]  /*83f0*/  @!P1 STG.E.U8 desc[UR36][R10.64+0xf8], R3 ;  /* 0x0000f8030a009986 */ /* 0x0001e2000c101124 */
[----:B------:R-:W-:Y:S05]  /*8400*/  @P0 BRA `(.L_x_292) ;  /* 0x00000000000c0947 */ /* 0x000fea0003800000 */
[----:B------:R-:W0:Y:S02]  /*8410*/  LDG.E.U8 R16, desc[UR36][R12.64+0xf9] ;  /* 0x0000f9240c107981 */ /* 0x000e24000c1e1100 */
[----:B0-----:R-:W-:-:S05]  /*8420*/  PRMT R3, R16, 0x8880, RZ ;  /* 0x0000888010037816 */ /* 0x001fca00000000ff */
[----:B------:R-:W-:-:S07]  /*8430*/  IMAD R2, R3, R18, RZ ;  /* 0x0000001203027224 */ /* 0x000fce00078e02ff */
.L_x_292:
[----:B------:R-:W-:Y:S05]  /*8440*/  BSYNC B1 ;  /* 0x0000000000017941 */ /* 0x000fea0003800000 */
.L_x_291:
[----:B0-----:R-:W2:Y:S01]  /*8450*/  LDL.LU R3, [R1+0x1fc] ;  /* 0x0001fc0001037983 */ /* 0x001ea20000300800 */
[----:B------:R-:W-:Y:S01]  /*8460*/  BSSY B1, `(.L_x_293) ;  /* 0x0000009000017945 */ /* 0x000fe20003800000 */
[----:B------:R-:W-:Y:S01]  /*8470*/  IADD3.X R15, R23, R159, R21, P3, !PT ;  /* 0x0000009f170f7210 */ /* 0x000fe20001ffe415 */
[----:B------:R-:W-:Y:S02]  /*8480*/  IMAD.IADD R160, R21, 0x1, R161 ;  /* 0x0000000115a07824 */ /* 0x000fe400078e02a1 */
[----:B--2---:R-:W-:-:S05]  /*8490*/  @!P0 IMAD R3, R3, R17, R2 ;  /* 0x0000001103038224 */ /* 0x004fca00078e0202 */
[----:B------:R0:W-:Y:S01]  /*84a0*/  @!P0 STG.E.U8 desc[UR36][R10.64+0xf9], R3 ;  /* 0x0000f9030a008986 */ /* 0x0001e2000c101124 */
[----:B------:R-:W-:Y:S05]  /*84b0*/  @P6 BRA `(.L_x_294) ;  /* 0x00000000000c6947 */ /* 0x000fea0003800000 */
[----:B------:R-:W0:Y:S02]  /*84c0*/  LDG.E.U8 R16, desc[UR36][R14.64] ;  /* 0x000000240e107981 */ /* 0x000e24000c1e1100 */
[----:B0-----:R-:W-:-:S05]  /*84d0*/  PRMT R3, R16, 0x8880, RZ ;  /* 0x0000888010037816 */ /* 0x001fca00000000ff */
[----:B------:R-:W-:-:S07]  /*84e0*/  IMAD R2, R3, R18, RZ ;  /* 0x0000001203027224 */ /* 0x000fce00078e02ff */
.L_x_294:
[----:B------:R-:W-:Y:S05]  /*84f0*/  BSYNC B1 ;  /* 0x0000000000017941 */ /* 0x000fea0003800000 */
.L_x_293:
[----:B------:R-:W-:Y:S01]  /*8500*/  ISETP.LT.OR P3, PT, R0, 0x2, !P2 ;  /* 0x000000020000780c */ /* 0x000fe20005761670 */
[----:B0-----:R-:W-:Y:S01]  /*8510*/  @!P6 IMAD R3, R24, R17, R2 ;  /* 0x000000111803e224 */ /* 0x001fe200078e0202 */
[----:B------:R-:W-:Y:S01]  /*8520*/  ISETP.GE.AND P0, PT, R154, 0x89, PT ;  /* 0x000000899a00780c */ /* 0x000fe20003f06270 */
[----:B------:R-:W-:Y:S01]  /*8530*/  BSSY B1, `(.L_x_295) ;  /* 0x000000b000017945 */ /* 0x000fe20003800000 */
[----:B------:R-:W-:Y:S02]  /*8540*/  IADD3.X R157, R153, R23, R160, P5, P4 ;  /* 0x00000017999d7210 */ /* 0x000fe40002fe84a0 */
[----:B------:R0:W-:Y:S01]  /*8550*/  @!P6 STG.E.U8 desc[UR36][R6.64], R3 ;  /* 0x000000030600e986 */ /* 0x0001e2000c101124 */
[C---:B------:R-:W-:Y:S02]  /*8560*/  ISETP.LT.OR P4, PT, R0.reuse, 0x1, !P0 ;  /* 0x000000010000780c */ /* 0x040fe40004781670 */
[C---:B------:R-:W-:Y:S02]  /*8570*/  ISETP.LT.OR P5, PT, R0.reuse, 0x2, !P0 ;  /* 0x000000020000780c */ /* 0x040fe400047a1670 */
[----:B------:R-:W-:-:S02]  /*8580*/  ISETP.LT.OR P6, PT, R0, 0x9, !P2 ;  /* 0x000000090000780c */ /* 0x000fc400057c1670 */
[----:B------:R-:W-:Y:S01]  /*8590*/  ISETP.LT.OR P1, PT, R0, 0xa, !P2 ;  /* 0x0000000a0000780c */ /* 0x000fe20005721670 */
[----:B------:R-:W-:-:S12]  /*85a0*/  @P3 BRA `(.L_x_296) ;  /* 0x00000000000c3947 */ /* 0x000fd80003800000 */
[----:B------:R-:W0:Y:S02]  /*85b0*/  LDG.E.U8 R16, desc[UR36][R14.64+0x1] ;  /* 0x000001240e107981 */ /* 0x000e24000c1e1100 */
[----:B0-----:R-:W-:-:S05]  /*85c0*/  PRMT R3, R16, 0x8880, RZ ;  /* 0x0000888010037816 */ /* 0x001fca00000000ff */
[----:B------:R-:W-:-:S07]  /*85d0*/  IMAD R2, R3, R18, RZ ;  /* 0x0000001203027224 */ /* 0x000fce00078e02ff */
.L_x_296:
[----:B------:R-:W-:Y:S05]  /*85e0*/  BSYNC B1 ;  /* 0x0000000000017941 */ /* 0x000fea0003800000 */
.L_x_295:
[----:B------:R-:W-:Y:S01]  /*85f0*/  @!P3 IMAD R25, R25, R17, R2 ;  /* 0x000000111919b224 */ /* 0x000fe200078e0202 */
[----:B------:R-:W-:Y:S04]  /*8600*/  BSSY B1, `(.L_x_297) ;  /* 0x0000006000017945 */ /* 0x000fe80003800000 */
[----:B------:R1:W-:Y:S01]  /*8610*/  @!P3 STG.E.U8 desc[UR36][R6.64+0x1], R25 ;  /* 0x000001190600b986 */ /* 0x0003e2000c101124 */
[----:B------:R-:W-:Y:S05]  /*8620*/  @P4 BRA `(.L_x_298) ;  /* 0x00000000000c4947 */ /* 0x000fea0003800000 */
[----:B------:R-:W0:Y:S02]  /*8630*/  LDG.E.U8 R16, desc[UR36][R156.64] ;  /* 0x000000249c107981 */ /* 0x000e24000c1e1100 */
[----:B0-----:R-:W-:-:S05]  /*8640*/  PRMT R3, R16, 0x8880, RZ ;  /* 0x0000888010037816 */ /* 0x001fca00000000ff */
[----:B------:R-:W-:-:S07]  /*8650*/  IMAD R2, R3, R18, RZ ;  /* 0x0000001203027224 */ /* 0x000fce00078e02ff */
.L_x_298:
[----:B------:R-:W-:Y:S05]  /*8660*/  BSYNC B1 ;  /* 0x0000000000017941 */ /* 0x000fea0003800000 */
.L_x_297:
[----:B0-----:R-:W-:Y:S01]  /*8670*/  @!P4 IMAD R3, R26, R17, R2 ;  /* 0x000000111a03c224 */ /* 0x001fe200078e0202 */
[----:B------:R-:W-:Y:S04]  /*8680*/  BSSY B1, `(.L_x_299) ;  /* 0x0000006000017945 */ /* 0x000fe80003800000 */
[----:B------:R0:W-:Y:S01]  /*8690*/  @!P4 STG.E.U8 desc[UR36][R8.64], R3 ;  /* 0x000000030800c986 */ /* 0x0001e2000c101124 */
[----:B------:R-:W-:Y:S05]  /*86a0*/  @P5 BRA `(.L_x_300) ;  /* 0x00000000000c5947 */ /* 0x000fea0003800000 */
[----:B------:R-:W0:Y:S02]  /*86b0*/  LDG.E.U8 R16, desc[UR36][R156.64+0x1] ;  /* 0x000001249c107981 */ /* 0x000e24000c1e1100 */
[----:B0-----:R-:W-:-:S05]  /*86c0*/  PRMT R3, R16, 0x8880, RZ ;  /* 0x0000888010037816 */ /* 0x001fca00000000ff */
[----:B------:R-:W-:-:S07]  /*86d0*/  IMAD R2, R3, R18, RZ ;  /* 0x0000001203027224 */ /* 0x000fce00078e02ff */
.L_x_300:
[----:B------:R-:W-:Y:S05]  /*86e0*/  BSYNC B1 ;  /* 0x0000000000017941 */ /* 0x000fea0003800000 */
.L_x_299:
[----:B------:R-:W-:Y:S01]  /*86f0*/  @!P5 IMAD R27, R27, R17, R2 ;  /* 0x000000111b1bd224 */ /* 0x000fe200078e0202 */
[----:B------:R-:W-:Y:S04]  /*8700*/  BSSY B1, `(.L_x_301) ;  /* 0x0000006000017945 */ /* 0x000fe80003800000 */
[----:B------:R2:W-:Y:S01]  /*8710*/  @!P5 STG.E.U8 desc[UR36][R8.64+0x1], R27 ;  /* 0x0000011b0800d986 */ /* 0x0005e2000c101124 */
[----:B------:R-:W-:Y:S05]  /*8720*/  @P6 BRA `(.L_x_302) ;  /* 0x00000000000c6947 */ /* 0x000fea0003800000 */
[----:B------:R-:W0:Y:S02]  /*8730*/  LDG.E.U8 R16, desc[UR36][R14.64+0x8] ;  /* 0x000008240e107981 */ /* 0x000e24000c1e1100 */
[----:B0-----:R-:W-:-:S05]  /*8740*/  PRMT R3, R16, 0x8880, RZ ;  /* 0x0000888010037816 */ /* 0x001fca00000000ff */
[----:B------:R-:W-:-:S07]  /*8750*/  IMAD R2, R3, R18, RZ ;  /* 0x0000001203027224 */ /* 0x000fce00078e02ff */
.L_x_302:
[----:B------:R-:W-:Y:S05]  /*8760*/  BSYNC B1 ;  /* 0x0000000000017941 */ /* 0x000fea0003800000 */
.L_x_301:
[----:B0-----:R-:W-:Y:S01]  /*8770*/  @!P6 IMAD R3, R28, R17, R2 ;  /* 0x000000111c03e224 */ /* 0x001fe200078e0202 */
[----:B------:R-:W-:Y:S04]  /*8780*/  BSSY B1, `(.L_x_303) ;  /* 0x0000006000017945 */ /* 0x000fe80003800000 */
[----:B------:R0:W-:Y:S01]  /*8790*/  @!P6 STG.E.U8 desc[UR36][R6.64+0x8], R3 ;  /* 0x000008030600e986 */ /* 0x0001e2000c101124 */
[----:B------:R-:W-:Y:S05]  /*87a0*/  @P1 BRA `(.L_x_304) ;  /* 0x00000000000c1947 */ /* 0x000fea0003800000 */
[----:B------:R-:W0:Y:S02]  /*87b0*/  LDG.E.U8 R16, desc[UR36][R14.64+0x9] ;  /* 0x000009240e107981 */ /* 0x000e24000c1e1100 */
[----:B0-----:R-:W-:-:S05]  /*87c0*/  PRMT R3, R16, 0x8880, RZ ;  /* 0x0000888010037816 */ /* 0x001fca00000000ff */
[----:B------:R-:W-:-:S07]  /*87d0*/  IMAD R2, R3, R18, RZ ;  /* 0x0000001203027224 */ /* 0x000fce00078e02ff */
.L_x_304:
[----:B------:R-:W-:Y:S05]  /*87e0*/  BSYNC B1 ;  /* 0x0000000000017941 */ /* 0x000fea0003800000 */
.L_x_303:
[C---:B------:R-:W-:Y:S01]  /*87f0*/  ISETP.LT.OR P4, PT, R0.reuse, 0x9, !P0 ;  /* 0x000000090000780c */ /* 0x040fe20004781670 */
[----:B------:R-:W-:Y:S01]  /*8800*/  @!P1 IMAD R29, R29, R17, R2 ;  /* 0x000000111d1d9224 */ /* 0x000fe200078e0202 */
[----:B------:R-:W-:Y:S01]  /*8810*/  BSSY B1, `(.L_x_305) ;  /* 0x000000a000017945 */ /* 0x000fe20003800000 */
[C---:B------:R-:W-:Y:S02]  /*8820*/  ISETP.LT.OR P3, PT, R0.reuse, 0xa, !P0 ;  /* 0x0000000a0000780c */ /* 0x040fe40004761670 */
[C---:B------:R-:W-:Y:S01]  /*8830*/  ISETP.LT.OR P5, PT, R0.reuse, 0x11, !P2 ;  /* 0x000000110000780c */ /* 0x040fe200057a1670 */
[----:B------:R3:W-:Y:S01]  /*8840*/  @!P1 STG.E.U8 desc[UR36][R6.64+0x9], R29 ;  /* 0x0000091d06009986 */ /* 0x0007e2000c101124 */
[C---:B------:R-:W-:Y:S02]  /*8850*/  ISETP.LT.OR P6, PT, R0.reuse, 0x12, !P2 ;  /* 0x000000120000780c */ /* 0x040fe400057c1670 */
[----:B------:R-:W-:-:S04]  /*8860*/  ISETP.LT.OR P1, PT, R0, 0x11, !P0 ;  /* 0x000000110000780c */ /* 0x000fc80004721670 */
[----:B------:R-:W-:Y:S09]  /*8870*/  @P4 BRA `(.L_x_306) ;  /* 0x00000000000c4947 */ /* 0x000ff20003800000 */
[----:B------:R-:W0:Y:S02]  /*8880*/  LDG.E.U8 R16, desc[UR36][R156.64+0x8] ;  /* 0x000008249c107981 */ /* 0x000e24000c1e1100 */
[----:B0-----:R-:W-:-:S05]  /*8890*/  PRMT R3, R16, 0x8880, RZ ;  /* 0x0000888010037816 */ /* 0x001fca00000000ff */
[----:B------:R-:W-:-:S07]  /*88a0*/  IMAD R2, R3, R18, RZ ;  /* 0x0000001203027224 */ /* 0x000fce00078e02ff */
.L_x_306:
[----:B------:R-:W-:Y:S05]  /*88b0*/  BSYNC B1 ;  /* 0x0000000000017941 */ /* 0x000fea0003800000 */
.L_x_305:
[----:B0-----:R-:W-:Y:S01]  /*88c0*/  @!P4 IMAD R3, R30, R17, R2 ;  /* 0x000000111e03c224 */ /* 0x001fe200078e0202 */
[----:B------:R-:W-:Y:S04]  /*88d0*/  BSSY B1, `(.L_x_307) ;  /* 0x0000006000017945 */ /* 0x000fe80003800000 */
[----:B------:R0:W-:Y:S01]  /*88e0*/  @!P4 STG.E.U8 desc[UR36][R8.64+0x8], R3 ;  /* 0x000008030800c986 */ /* 0x0001e2000c101124 */
[----:B------:R-:W-:Y:S05]  /*88f0*/  @P3 BRA `(.L_x_308) ;  /* 0x00000000000c3947 */ /* 0x000fea0003800000 */
[----:B------:R-:W0:Y:S02]  /*8900*/  LDG.E.U8 R16, desc[UR36][R156.64+0x9] ;  /* 0x000009249c107981 */ /* 0x000e24000c1e1100 */
[----:B0-----:R-:W-:-:S05]  /*8910*/  PRMT R3, R16, 0x8880, RZ ;  /* 0x0000888010037816 */ /* 0x001fca00000000ff */
[----:B------:R-:W-:-:S07]  /*8920*/  IMAD R2, R3, R18, RZ ;  /* 0x0000001203027224 */ /* 0x000fce00078e02ff */
.L_x_308:
[----:B------:R-:W-:Y:S05]  /*8930*/  BSYNC B1 ;  /* 0x0000000000017941 */ /* 0x000fea0003800000 */
.L_x_307:
[----:B------:R-:W-:Y:S01]  /*8940*/  @!P3 IMAD R31, R31, R17, R2 ;  /* 0x000000111f1fb224 */ /* 0x000fe200078e0202 */
[----:B------:R-:W-:Y:S04]  /*8950*/  BSSY B1, `(.L_x_309) ;  /* 0x0000006000017945 */ /* 0x000fe80003800000 */
[----:B------:R4:W-:Y:S01]  /*8960*/  @!P3 STG.E.U8 desc[UR36][R8.64+0x9], R31 ;  /* 0x0000091f0800b986 */ /* 0x0009e2000c101124 */
[----:B------:R-:W-:Y:S05]  /*8970*/  @P5 BRA `(.L_x_310) ;  /* 0x00000000000c5947 */ /* 0x000fea0003800000 */
[----:B------:R-:W0:Y:S02]  /*8980*/  LDG.E.U8 R16, desc[UR36][R14.64+0x10] ;  /* 0x000010240e107981 */ /* 0x000e24000c1e1100 */
[----:B0-----:R-:W-:-:S05]  /*8990*/  PRMT R3, R16, 0x8880, RZ ;  /* 0x0000888010037816 */ /* 0x001fca00000000ff */
[----:B------:R-:W-:-:S07]  /*89a0*/  IMAD R2, R3, R18, RZ ;  /* 0x0000001203027224 */ /* 0x000fce00078e02ff */
.L_x_310:
[----:B------:R-:W-:Y:S05]  /*89b0*/  BSYNC B1 ;  /* 0x0000000000017941 */ /* 0x000fea0003800000 */
.L_x_309:
[----:B0-----:R-:W-:Y:S01]  /*89c0*/  @!P5 IMAD R3, R32, R17, R2 ;  /* 0x000000112003d224 */ /* 0x001fe200078e0202 */
[----:B------:R-:W-:Y:S04]  /*89d0*/  BSSY B1, `(.L_x_311) ;  /* 0x0000006000017945 */ /* 0x000fe80003800000 */
[----:B------:R0:W-:Y:S01]  /*89e0*/  @!P5 STG.E.U8 desc[UR36][R6.64+0x10], R3 ;  /* 0x000010030600d986 */ /* 0x0001e2000c101124 */
[----:B------:R-:W-:Y:S05]  /*89f0*/  @P6 BRA `(.L_x_312) ;  /* 0x00000000000c6947 */ /* 0x000fea0003800000 */
[----:B------:R-:W0:Y:S02]  /*8a00*/  LDG.E.U8 R16, desc[UR36][R14.64+0x11] ;  /* 0x000011240e107981 */ /* 0x000e24000c1e1100 */
[----:B0-----:R-:W-:-:S05]  /*8a10*/  PRMT R3, R16, 0x8880, RZ ;  /* 0x0000888010037816 */ /* 0x001fca00000000ff */
[----:B------:R-:W-:-:S07]  /*8a20*/  IMAD R2, R3, R18, RZ ;  /* 0x0000001203027224 */ /* 0x000fce00078e02ff */
.L_x_312:
[----:B------:R-:W-:Y:S05]  /*8a30*/  BSYNC B1 ;  /* 0x0000000000017941 */ /* 0x000fea0003800000 */
.L_x_311:
[----:B------:R-:W-:Y:S01]  /*8a40*/  @!P6 IMAD R33, R33, R17, R2 ;  /* 0x000000112121e224 */ /* 0x000fe200078e0202 */
[----:B------:R-:W-:Y:S04]  /*8a50*/  BSSY B1, `(.L_x_313) ;  /* 0x0000006000017945 */ /* 0x000fe80003800000 */
[----:B------:R0:W-:Y:S01]  /*8a60*/  @!P6 STG.E.U8 desc[UR36][R6.64+0x11], R33 ;  /* 0x000011210600e986 */ /* 0x0001e2000c101124 */
[----:B------:R-:W-:Y:S05]  /*8a70*/  @P1 BRA `(.L_x_314) ;  /* 0x00000000000c1947 */ /* 0x000fea0003800000 */
[----:B------:R-:W0:Y:S02]  /*8a80*/  LDG.E.U8 R16, desc[UR36][R156.64+0x10] ;  /* 0x000010249c107981 */ /* 0x000e24000c1e1100 */
[----:B0-----:R-:W-:-:S05]  /*8a90*/  PRMT R3, R16, 0x8880, RZ ;  /* 0x0000888010037816 */ /* 0x001fca00000000ff */
[----:B------:R-:W-:-:S07]  /*8aa0*/  IMAD R2, R3, R18, RZ ;  /* 0x0000001203027224 */ /* 0x000fce00078e02ff */
.L_x_314:
[----:B------:R-:W-:Y:S05]  /*8ab0*/  BSYNC B1 ;  /* 0x0000000000017941 */ /* 0x000fea0003800000 */
.L_x_313:
[----:B------:R-:W-:Y:S01]  /*8ac0*/  ISETP.LT.OR P4, PT, R0, 0x12, !P0 ;  /* 0x000000120000780c */ /* 0x000fe20004781670 */
[----:B0-----:R-:W-:Y:S01]  /*8ad0*/  @!P1 IMAD R3, R34, R17, R2 ;  /* 0x0000001122039224 */ /* 0x001fe200078e0202 */
        /* <DEDUP_REMOVED lines=10> */
.L_x_316:
[----:B------:R-:W-:Y:S05]  /*8b80*/  BSYNC B1 ;  /* 0x0000000000017941 */ /* 0x000fea0003800000 */
.L_x_315:
[----:B------:R-:W-:Y:S01]  /*8b90*/  @!P4 IMAD R35, R35, R17, R2 ;  /* 0x000000112323c224 */ /* 0x000fe200078e0202 */
[----:B------:R-:W-:Y:S04]  /*8ba0*/  BSSY B1, `(.L_x_317) ;  /* 0x0000006000017945 */ /* 0x000fe80003800000 */
[----:B------:R0:W-:Y:S01]  /*8bb0*/  @!P4 STG.E.U8 desc[UR36][R8.64+0x11], R35 ;  /* 0x000011230800c986 */ /* 0x0001e2000c101124 */
[----:B------:R-:W-:Y:S05]  /*8bc0*/  @P3 BRA `(.L_x_318) ;  /* 0x00000000000c3947 */ /* 0x000fea0003800000 */
[----:B------:R-:W0:Y:S02]  /*8bd0*/  LDG.E.U8 R16, desc[UR36][R14.64+0x18] ;  /* 0x000018240e107981 */ /* 0x000e24000c1e1100 */
[----:B0-----:R-:W-:-:S05]  /*8be0*/  PRMT R3, R16, 0x8880, RZ ;  /* 0x0000888010037816 */ /* 0x001fca00000000ff */
[----:B------:R-:W-:-:S07]  /*8bf0*/  IMAD R2, R3, R18, RZ ;  /* 0x0000001203027224 */ /* 0x000fce00078e02ff */
.L_x_318:
[----:B------:R-:W-:Y:S05]  /*8c00*/  BSYNC B1 ;  /* 0x0000000000017941 */ /* 0x000fea0003800000 */
.L_x_317:
[----:B0-----:R-:W-:Y:S01]  /*8c10*/  @!P3 IMAD R3, R36, R17, R2 ;  /* 0x000000112403b224 */ /* 0x001fe200078e0202 */
[----:B------:R-:W-:Y:S04]  /*8c20*/  BSSY B1, `(.L_x_319) ;  /* 0x0000006000017945 */ /* 0x000fe80003800000 */
[----:B------:R0:W-:Y:S01]  /*8c30*/  @!P3 STG.E.U8 desc[UR36][R6.64+0x18], R3 ;  /* 0x000018030600b986 */ /* 0x0001e2000c101124 */
[----:B------:R-:W-:Y:S05]  /*8c40*/  @P5 BRA `(.L_x_320) ;  /* 0x00000000000c5947 */ /* 0x000fea0003800000 */
[----:B------:R-:W0:Y:S02]  /*8c50*/  LDG.E.U8 R16, desc[UR36][R14.64+0x19] ;  /* 0x000019240e107981 */ /* 0x000e24000c1e1100 */
[----:B0-----:R-:W-:-:S05]  /*8c60*/  PRMT R3, R16, 0x8880, RZ ;  /* 0x0000888010037816 */ /* 0x001fca00000000ff */
[----:B------:R-:W-:-:S07]  /*8c70*/  IMAD R2, R3, R18, RZ ;  /* 0x0000001203027224 */ /* 0x000fce00078e02ff */
.L_x_320:
[----:B------:R-:W-:Y:S05]  /*8c80*/  BSYNC B1 ;  /* 0x0000000000017941 */ /* 0x000fea0003800000 */
.L_x_319:
[----:B------:R-:W-:Y:S01]  /*8c90*/  @!P5 IMAD R37, R37, R17, R2 ;  /* 0x000000112525d224 */ /* 0x000fe200078e0202 */
[----:B------:R-:W-:Y:S04]  /*8ca0*/  BSSY B1, `(.L_x_321) ;  /* 0x0000006000017945 */ /* 0x000fe80003800000 */
[----:B------:R0:W-:Y:S01]  /*8cb0*/  @!P5 STG.E.U8 desc[UR36][R6.64+0x19], R37 ;  /* 0x000019250600d986 */ /* 0x0001e2000c101124 */
[----:B------:R-:W-:Y:S05]  /*8cc0*/  @P6 BRA `(.L_x_322) ;  /* 0x00000000000c6947 */ /* 0x000fea0003800000 */
[----:B------:R-:W0:Y:S02]  /*8cd0*/  LDG.E.U8 R16, desc[UR36][R156.64+0x18] ;  /* 0x000018249c107981 */ /* 0x000e24000c1e1100 */
[----:B0-----:R-:W-:-:S05]  /*8ce0*/  PRMT R3, R16, 0x8880, RZ ;  /* 0x0000888010037816 */ /* 0x001fca00000000ff */
[----:B------:R-:W-:-:S07]  /*8cf0*/  IMAD R2, R3, R18, RZ ;  /* 0x0000001203027224 */ /* 0x000fce00078e02ff */
.L_x_322:
[----:B------:R-:W-:Y:S05]  /*8d00*/  BSYNC B1 ;  /* 0x0000000000017941 */ /* 0x000fea0003800000 */
.L_x_321:
[----:B0-----:R-:W-:Y:S01]  /*8d10*/  @!P6 IMAD R3, R38, R17, R2 ;  /* 0x000000112603e224 */ /* 0x001fe200078e0202 */
[----:B------:R-:W-:Y:S04]  /*8d20*/  BSSY B1, `(.L_x_323) ;  /* 0x0000006000017945 */ /* 0x000fe80003800000 */
[----:B------:R0:W-:Y:S01]  /*8d30*/  @!P6 STG.E.U8 desc[UR36][R8.64+0x18], R3 ;  /* 0x000018030800e986 */ /* 0x0001e2000c101124 */
[----:B------:R-:W-:Y:S05]  /*8d40*/  @P1 BRA `(.L_x_324) ;  /* 0x00000000000c1947 */ /* 0x000fea0003800000 */
[----:B------:R-:W0:Y:S02]  /*8d50*/  LDG.E.U8 R16, desc[UR36][R156.64+0x19] ;  /* 0x000019249c107981 */ /* 0x000e24000c1e1100 */
[----:B0-----:R-:W-:-:S05]  /*8d60*/  PRMT R3, R16, 0x8880, RZ ;  /* 0x0000888010037816 */ /* 0x001fca00000000ff */
[----:B------:R-:W-:-:S07]  /*8d70*/  IMAD R2, R3, R18, RZ ;  /* 0x0000001203027224 */ /* 0x000fce00078e02ff */
.L_x_324:
[----:B------:R-:W-:Y:S05]  /*8d80*/  BSYNC B1 ;  /* 0x0000000000017941 */ /* 0x000fea0003800000 */
.L_x_323:
        /* <DEDUP_REMOVED lines=12> */
.L_x_326:
[----:B------:R-:W-:Y:S05]  /*8e50*/  BSYNC B1 ;  /* 0x0000000000017941 */ /* 0x000fea0003800000 */
.L_x_325:
[----:B0-----:R-:W-:Y:S01]  /*8e60*/  @!P4 IMAD R3, R40, R17, R2 ;  /* 0x000000112803c224 */ /* 0x001fe200078e0202 */
[----:B------:R-:W-:Y:S04]  /*8e70*/  BSSY B1, `(.L_x_327) ;  /* 0x0000006000017945 */ /* 0x000fe80003800000 */
[----:B------:R0:W-:Y:S01]  /*8e80*/  @!P4 STG.E.U8 desc[UR36][R6.64+0x20], R3 ;  /* 0x000020030600c986 */ /* 0x0001e2000c101124 */
[----:B------:R-:W-:Y:S05]  /*8e90*/  @P3 BRA `(.L_x_328) ;  /* 0x00000000000c3947 */ /* 0x000fea0003800000 */
[----:B------:R-:W0:Y:S02]  /*8ea0*/  LDG.E.U8 R16, desc[UR36][R14.64+0x21] ;  /* 0x000021240e107981 */ /* 0x000e24000c1e1100 */
[----:B0-----:R-:W-:-:S05]  /*8eb0*/  PRMT R3, R16, 0x8880, RZ ;  /* 0x0000888010037816 */ /* 0x001fca00000000ff */
[----:B------:R-:W-:-:S07]  /*8ec0*/  IMAD R2, R3, R18, RZ ;  /* 0x0000001203027224 */ /* 0x000fce00078e02ff */
.L_x_328:
[----:B------:R-:W-:Y:S05]  /*8ed0*/  BSYNC B1 ;  /* 0x0000000000017941 */ /* 0x000fea0003800000 */
.L_x_327:
[----:B------:R-:W-:Y:S01]  /*8ee0*/  @!P3 IMAD R41, R41, R17, R2 ;  /* 0x000000112929b224 */ /* 0x000fe200078e0202 */
[----:B------:R-:W-:Y:S04]  /*8ef0*/  BSSY B1, `(.L_x_329) ;  /* 0x0000006000017945 */ /* 0x000fe80003800000 */
[----:B------:R0:W-:Y:S01]  /*8f00*/  @!P3 STG.E.U8 desc[UR36][R6.64+0x21], R41 ;  /* 0x000021290600b986 */ /* 0x0001e2000c101124 */
[----:B------:R-:W-:Y:S05]  /*8f10*/  @P5 BRA `(.L_x_330) ;  /* 0x00000000000c5947 */ /* 0x000fea0003800000 */
[----:B------:R-:W0:Y:S02]  /*8f20*/  LDG.E.U8 R16, desc[UR36][R156.64+0x20] ;  /* 0x000020249c107981 */ /* 0x000e24000c1e1100 */
[----:B0-----:R-:W-:-:S05]  /*8f30*/  PRMT R3, R16, 0x8880, RZ ;  /* 0x0000888010037816 */ /* 0x001fca00000000ff */
[----:B------:R-:W-:-:S07]  /*8f40*/  IMAD R2, R3, R18, RZ ;  /* 0x0000001203027224 */ /* 0x000fce00078e02ff */
.L_x_330:
[----:B------:R-:W-:Y:S05]  /*8f50*/  BSYNC B1 ;  /* 0x0000000000017941 */ /* 0x000fea0003800000 */
.L_x_329:
[----:B0-----:R-:W-:Y:S01]  /*8f60*/  @!P5 IMAD R3, R42, R17, R2 ;  /* 0x000000112a03d224 */ /* 0x001fe200078e0202 */
[----:B------:R-:W-:Y:S04]  /*8f70*/  BSSY B1, `(.L_x_331) ;  /* 0x0000006000017945 */ /* 0x000fe80003800000 */
[----:B------:R0:W-:Y:S01]  /*8f80*/  @!P5 STG.E.U8 desc[UR36][R8.64+0x20], R3 ;  /* 0x000020030800d986 */ /* 0x0001e2000c101124 */
[----:B------:R-:W-:Y:S05]  /*8f90*/  @P6 BRA `(.L_x_332) ;  /* 0x00000000000c6947 */ /* 0x000fea0003800000 */
[----:B------:R-:W0:Y:S02]  /*8fa0*/  LDG.E.U8 R16, desc[UR36][R156.64+0x21] ;  /* 0x000021249c107981 */ /* 0x000e24000c1e1100 */
[----:B0-----:R-:W-:-:S05]  /*8fb0*/  PRMT R3, R16, 0x8880, RZ ;  /* 0x0000888010037816 */ /* 0x001fca00000000ff */
[----:B------:R-:W-:-:S07]  /*8fc0*/  IMAD R2, R3, R18, RZ ;  /* 0x0000001203027224 */ /* 0x000fce00078e02ff */
.L_x_332:
[----:B------:R-:W-:Y:S05]  /*8fd0*/  BSYNC B1 ;  /* 0x0000000000017941 */ /* 0x000fea0003800000 */
.L_x_331:
[----:B------:R-:W-:Y:S01]  /*8fe0*/  @!P6 IMAD R43, R43, R17, R2 ;  /* 0x000000112b2be224 */ /* 0x000fe200078e0202 */
[----:B------:R-:W-:Y:S04]  /*8ff0*/  BSSY B1, `(.L_x_333) ;  /* 0x0000006000017945 */ /* 0x000fe80003800000 */
[----:B------:R0:W-:Y:S01]  /*9000*/  @!P6 STG.E.U8 desc[UR36][R8.64+0x21], R43 ;  /* 0x0000212b0800e986 */ /* 0x0001e2000c101124 */
[----:B------:R-:W-:Y:S05]  /*9010*/  @P1 BRA `(.L_x_334) ;  /* 0x00000000000c1947 */ /* 0x000fea0003800000 */
[----:B------:R-:W0:Y:S02]  /*9020*/  LDG.E.U8 R16, desc[UR36][R14.64+0x28] ;  /* 0x000028240e107981 */ /* 0x000e24000c1e1100 */
[----:B0-----:R-:W-:-:S05]  /*9030*/  PRMT R3, R16, 0x8880, RZ ;  /* 0x0000888010037816 */ /* 0x001fca00000000ff */
[----:B------:R-:W-:-:S07]  /*9040*/  IMAD R2, R3, R18, RZ ;  /* 0x0000001203027224 */ /* 0x000fce00078e02ff */
.L_x_334:
[----:B------:R-:W-:Y:S05]  /*9050*/  BSYNC B1 ;  /* 0x0000000000017941 */ /* 0x000fea0003800000 */
.L_x_333:
        /* <DEDUP_REMOVED lines=12> */
.L_x_336:
[----:B------:R-:W-:Y:S05]  /*9120*/  BSYNC B1 ;  /* 0x0000000000017941 */ /* 0x000fea0003800000 */
.L_x_335:
[----:B------:R-:W-:Y:S01]  /*9130*/  @!P4 IMAD R45, R45, R17, R2 ;  /* 0x000000112d2dc224 */ /* 0x000fe200078e0202 */
[----:B------:R-:W-:Y:S04]  /*9140*/  BSSY B1, `(.L_x_337) ;  /* 0x0000006000017945 */ /* 0x000fe80003800000 */
[----:B------:R0:W-:Y:S01]  /*9150*/  @!P4 STG.E.U8 desc[UR36][R6.64+0x29], R45 ;  /* 0x0000292d0600c986 */ /* 0x0001e2000c101124 */
[----:B------:R-:W-:Y:S05]  /*9160*/  @P3 BRA `(.L_x_338) ;  /* 0x00000000000c3947 */ /* 0x000fea0003800000 */
[----:B------:R-:W0:Y:S02]  /*9170*/  LDG.E.U8 R16, desc[UR36][R156.64+0x28] ;  /* 0x000028249c107981 */ /* 0x000e24000c1e1100 */
[----:B0-----:R-:W-:-:S05]  /*9180*/  PRMT R3, R16, 0x8880, RZ ;  /* 0x0000888010037816 */ /* 0x001fca00000000ff */
[----:B------:R-:W-:-:S07]  /*9190*/  IMAD R2, R3, R18, RZ ;  /* 0x0000001203027224 */ /* 0x000fce00078e02ff */
.L_x_338:
[----:B------:R-:W-:Y:S05]  /*91a0*/  BSYNC B1 ;  /* 0x0000000000017941 */ /* 0x000fea0003800000 */
.L_x_337:
[----:B0-----:R-:W-:Y:S01]  /*91b0*/  @!P3 IMAD R3, R46, R17, R2 ;  /* 0x000000112e03b224 */ /* 0x001fe200078e0202 */
[----:B------:R-:W-:Y:S04]  /*91c0*/  BSSY B1, `(.L_x_339) ;  /* 0x0000006000017945 */ /* 0x000fe80003800000 */
[----:B------:R0:W-:Y:S01]  /*91d0*/  @!P3 STG.E.U8 desc[UR36][R8.64+0x28], R3 ;  /* 0x000028030800b986 */ /* 0x0001e2000c101124 */
[----:B------:R-:W-:Y:S05]  /*91e0*/  @P5 BRA `(.L_x_340) ;  /* 0x00000000000c5947 */ /* 0x000fea0003800000 */
[----:B------:R-:W0:Y:S02]  /*91f0*/  LDG.E.U8 R16, desc[UR36][R156.64+0x29] ;  /* 0x000029249c107981 */ /* 0x000e24000c1e1100 */
[----:B0-----:R-:W-:-:S05]  /*9200*/  PRMT R3, R16, 0x8880, RZ ;  /* 0x0000888010037816 */ /* 0x001fca00000000ff */
[----:B------:R-:W-:-:S07]  /*9210*/  IMAD R2, R3, R18, RZ ;  /* 0x0000001203027224 */ /* 0x000fce00078e02ff */
.L_x_340:
[----:B------:R-:W-:Y:S05]  /*9220*/  BSYNC B1 ;  /* 0x0000000000017941 */ /* 0x000fea0003800000 */
.L_x_339:
[----:B------:R-:W-:Y:S01]  /*9230*/  @!P5 IMAD R47, R47, R17, R2 ;  /* 0x000000112f2fd224 */ /* 0x000fe200078e0202 */
[----:B------:R-:W-:Y:S04]  /*9240*/  BSSY B1, `(.L_x_341) ;  /* 0x0000006000017945 */ /* 0x000fe80003800000 */
[----:B------:R0:W-:Y:S01]  /*9250*/  @!P5 STG.E.U8 desc[UR36][R8.64+0x29], R47 ;  /* 0x0000292f0800d986 */ /* 0x0001e2000c101124 */
[----:B------:R-:W-:Y:S05]  /*9260*/  @P6 BRA `(.L_x_342) ;  /* 0x00000000000c6947 */ /* 0x000fea0003800000 */
[----:B------:R-:W0:Y:S02]  /*9270*/  LDG.E.U8 R16, desc[UR36][R14.64+0x30] ;  /* 0x000030240e107981 */ /* 0x000e24000c1e1100 */
[----:B0-----:R-:W-:-:S05]  /*9280*/  PRMT R3, R16, 0x8880, RZ ;  /* 0x0000888010037816 */ /* 0x001fca00000000ff */
[----:B------:R-:W-:-:S07]  /*9290*/  IMAD R2, R3, R18, RZ ;  /* 0x0000001203027224 */ /* 0x000fce00078e02ff */
.L_x_342:
[----:B------:R-:W-:Y:S05]  /*92a0*/  BSYNC B1 ;  /* 0x0000000000017941 */ /* 0x000fea0003800000 */
.L_x_341:
[----:B0-----:R-:W-:Y:S01]  /*92b0*/  @!P6 IMAD R3, R48, R17, R2 ;  /* 0x000000113003e224 */ /* 0x001fe200078e0202 */
[----:B------:R-:W-:Y:S04]  /*92c0*/  BSSY B1, `(.L_x_343) ;  /* 0x0000006000017945 */ /* 0x000fe80003800000 */
[----:B------:R0:W-:Y:S01]  /*92d0*/  @!P6 STG.E.U8 desc[UR36][R6.64+0x30], R3 ;  /* 0x000030030600e986 */ /* 0x0001e2000c101124 */
[----:B------:R-:W-:Y:S05]  /*92e0*/  @P1 BRA `(.L_x_344) ;  /* 0x00000000000c1947 */ /* 0x000fea0003800000 */
[----:B------:R-:W0:Y:S02]  /*92f0*/  LDG.E.U8 R16, desc[UR36][R14.64+0x31] ;  /* 0x000031240e107981 */ /* 0x000e24000c1e1100 */
[----:B0-----:R-:W-:-:S05]  /*9300*/  PRMT R3, R16, 0x8880, RZ ;  /* 0x0000888010037816 */ /* 0x001fca00000000ff */
[----:B------:R-:W-:-:S07]  /*9310*/  IMAD R2, R3, R18, RZ ;  /* 0x0000001203027224 */ /* 0x000fce00078e02ff */
.L_x_344:
[----:B------:R-:W-:Y:S05]  /*9320*/  BSYNC B1 ;  /* 0x0000000000017941 */ /* 0x000fea0003800000 */
.L_x_343:
        /* <DEDUP_REMOVED lines=12> */
.L_x_346:
[----:B------:R-:W-:Y:S05]  /*93f0*/  BSYNC B1 ;  /* 0x0000000000017941 */ /* 0x000fea0003800000 */
.L_x_345:
[----:B0-----:R-:W-:Y:S01]  /*9400*/  @!P4 IMAD R3, R50, R17, R2 ;  /* 0x000000113203c224 */ /* 0x001fe200078e0202 */
[----:B------:R-:W-:Y:S04]  /*9410*/  BSSY B1, `(.L_x_347) ;  /* 0x0000006000017945 */ /* 0x000fe80003800000 */
[----:B------:R0:W-:Y:S01]  /*9420*/  @!P4 STG.E.U8 desc[UR36][R8.64+0x30], R3 ;  /* 0x000030030800c986 */ /* 0x0001e2000c101124 */
[----:B------:R-:W-:Y:S05]  /*9430*/  @P3 BRA `(.L_x_348) ;  /* 0x00000000000c3947 */ /* 0x000fea0003800000 */
[----:B------:R-:W0:Y:S02]  /*9440*/  LDG.E.U8 R16, desc[UR36][R156.64+0x31] ;  /* 0x000031249c107981 */ /* 0x000e24000c1e1100 */
[----:B0-----:R-:W-:-:S05]  /*9450*/  PRMT R3, R16, 0x8880, RZ ;  /* 0x0000888010037816 */ /* 0x001fca00000000ff */
[----:B------:R-:W-:-:S07]  /*9460*/  IMAD R2, R3, R18, RZ ;  /* 0x0000001203027224 */ /* 0x000fce00078e02ff */
.L_x_348:
[----:B------:R-:W-:Y:S05]  /*9470*/  BSYNC B1 ;  /* 0x0000000000017941 */ /* 0x000fea0003800000 */
.L_x_347:
[----:B------:R-:W-:Y:S01]  /*9480*/  @!P3 IMAD R51, R51, R17, R2 ;  /* 0x000000113333b224 */ /* 0x000fe200078e0202 */
[----:B------:R-:W-:Y:S04]  /*9490*/  BSSY B1, `(.L_x_349) ;  /* 0x0000006000017945 */ /* 0x000fe80003800000 */
[----:B------:R0:W-:Y:S01]  /*94a0*/  @!P3 STG.E.U8 desc[UR36][R8.64+0x31], R51 ;  /* 0x000031330800b986 */ /* 0x0001e2000c101124 */
[----:B------:R-:W-:Y:S05]  /*94b0*/  @P5 BRA `(.L_x_350) ;  /* 0x00000000000c5947 */ /* 0x000fea0003800000 */
[----:B------:R-:W0:Y:S02]  /*94c0*/  LDG.E.U8 R16, desc[UR36][R14.64+0x38] ;  /* 0x000038240e107981 */ /* 0x000e24000c1e1100 */
[----:B0-----:R-:W-:-:S05]  /*94d0*/  PRMT R3, R16, 0x8880, RZ ;  /* 0x0000888010037816 */ /* 0x001fca00000000ff */
[----:B------:R-:W-:-:S07]  /*94e0*/  IMAD R2, R3, R18, RZ ;  /* 0x0000001203027224 */ /* 0x000fce00078e02ff */
.L_x_350:
[----:B------:R-:W-:Y:S05]  /*94f0*/  BSYNC B1 ;  /* 0x0000000000017941 */ /* 0x000fea0003800000 */
.L_x_349:
[----:B0-----:R-:W-:Y:S01]  /*9500*/  @!P5 IMAD R3, R52, R17, R2 ;  /* 0x000000113403d224 */ /* 0x001fe200078e0202 */
[----:B------:R-:W-:Y:S04]  /*9510*/  BSSY B1, `(.L_x_351) ;  /* 0x0000006000017945 */ /* 0x000fe80003800000 */
[----:B------:R0:W-:Y:S01]  /*9520*/  @!P5 STG.E.U8 desc[UR36][R6.64+0x38], R3 ;  /* 0x000038030600d986 */ /* 0x0001e2000c101124 */
[----:B------:R-:W-:Y:S05]  /*9530*/  @P6 BRA `(.L_x_352) ;  /* 0x00000000000c6947 */ /* 0x000fea0003800000 */
[----:B------:R-:W0:Y:S02]  /*9540*/  LDG.E.U8 R16, desc[UR36][R14.64+0x39] ;  /* 0x000039240e107981 */ /* 0x000e24000c1e1100 */
[----:B0-----:R-:W-:-:S05]  /*9550*/  PRMT R3, R16, 0x8880, RZ ;  /* 0x0000888010037816 */ /* 0x001fca00000000ff */
[----:B------:R-:W-:-:S07]  /*9560*/  IMAD R2, R3, R18, RZ ;  /* 0x0000001203027224 */ /* 0x000fce00078e02ff */
.L_x_352:
[----:B------:R-:W-:Y:S05]  /*9570*/  BSYNC B1 ;  /* 0x0000000000017941 */ /* 0x000fea0003800000 */
.L_x_351:
[----:B------:R-:W-:Y:S01]  /*9580*/  @!P6 IMAD R53, R53, R17, R2 ;  /* 0x000000113535e224 */ /* 0x000fe200078e0202 */
[----:B------:R-:W-:Y:S04]  /*9590*/  BSSY B1, `(.L_x_353) ;  /* 0x0000006000017945 */ /* 0x000fe80003800000 */
[----:B------:R0:W-:Y:S01]  /*95a0*/  @!P6 STG.E.U8 desc[UR36][R6.64+0x39], R53 ;  /* 0x000039350600e986 */ /* 0x0001e2000c101124 */
[----:B------:R-:W-:Y:S05]  /*95b0*/  @P1 BRA `(.L_x_354) ;  /* 0x00000000000c1947 */ /* 0x000fea0003800000 */
[----:B------:R-:W0:Y:S02]  /*95c0*/  LDG.E.U8 R16, desc[UR36][R156.64+0x38] ;  /* 0x000038249c107981 */ /* 0x000e24000c1e1100 */
[----:B0-----:R-:W-:-:S05]  /*95d0*/  PRMT R3, R16, 0x8880, RZ ;  /* 0x0000888010037816 */ /* 0x001fca00000000ff */
[----:B------:R-:W-:-:S07]  /*95e0*/  IMAD R2, R3, R18, RZ ;  /* 0x0000001203027224 */ /* 0x000fce00078e02ff */
.L_x_354:
[----:B------:R-:W-:Y:S05]  /*95f0*/  BSYNC B1 ;  /* 0x0000000000017941 */ /* 0x000fea0003800000 */
.L_x_353:
        /* <DEDUP_REMOVED lines=12> */
.L_x_356:
[----:B------:R-:W-:Y:S05]  /*96c0*/  BSYNC B1 ;  /* 0x0000000000017941 */ /* 0x000fea0003800000 */
.L_x_355:
[----:B------:R-:W-:Y:S01]  /*96d0*/  @!P4 IMAD R55, R55, R17, R2 ;  /* 0x000000113737c224 */ /* 0x000fe200078e0202 */
[----:B------:R-:W-:Y:S04]  /*96e0*/  BSSY B1, `(.L_x_357) ;  /* 0x0000006000017945 */ /* 0x000fe80003800000 */
[----:B------:R0:W-:Y:S01]  /*96f0*/  @!P4 STG.E.U8 desc[UR36][R8.64+0x39], R55 ;  /* 0x000039370800c986 */ /* 0x0001e2000c101124 */
[----:B------:R-:W-:Y:S05]  /*9700*/  @P3 BRA `(.L_x_358) ;  /* 0x00000000000c3947 */ /* 0x000fea0003800000 */
[----:B------:R-:W0:Y:S02]  /*9710*/  LDG.E.U8 R16, desc[UR36][R14.64+0x40] ;  /* 0x000040240e107981 */ /* 0x000e24000c1e1100 */
[----:B0-----:R-:W-:-:S05]  /*9720*/  PRMT R3, R16, 0x8880, RZ ;  /* 0x0000888010037816 */ /* 0x001fca00000000ff */
[----:B------:R-:W-:-:S07]  /*9730*/  IMAD R2, R3, R18, RZ ;  /* 0x0000001203027224 */ /* 0x000fce00078e02ff */
.L_x_358:
[----:B------:R-:W-:Y:S05]  /*9740*/  BSYNC B1 ;  /* 0x0000000000017941 */ /* 0x000fea0003800000 */
.L_x_357:
[----:B0-----:R-:W-:Y:S01]  /*9750*/  @!P3 IMAD R3, R56, R17, R2 ;  /* 0x000000113803b224 */ /* 0x001fe200078e0202 */
[----:B------:R-:W-:Y:S04]  /*9760*/  BSSY B1, `(.L_x_359) ;  /* 0x0000006000017945 */ /* 0x000fe80003800000 */
[----:B------:R0:W-:Y:S01]  /*9770*/  @!P3 STG.E.U8 desc[UR36][R6.64+0x40], R3 ;  /* 0x000040030600b986 */ /* 0x0001e2000c101124 */
[----:B------:R-:W-:Y:S05]  /*9780*/  @P5 BRA `(.L_x_360) ;  /* 0x00000000000c5947 */ /* 0x000fea0003800000 */
[----:B------:R-:W0:Y:S02]  /*9790*/  LDG.E.U8 R16, desc[UR36][R14.64+0x41] ;  /* 0x000041240e107981 */ /* 0x000e24000c1e1100 */
[----:B0-----:R-:W-:-:S05]  /*97a0*/  PRMT R3, R16, 0x8880, RZ ;  /* 0x0000888010037816 */ /* 0x001fca00000000ff */
[----:B------:R-:W-:-:S07]  /*97b0*/  IMAD R2, R3, R18, RZ ;  /* 0x0000001203027224 */ /* 0x000fce00078e02ff */
.L_x_360:
[----:B------:R-:W-:Y:S05]  /*97c0*/  BSYNC B1 ;  /* 0x0000000000017941 */ /* 0x000fea0003800000 */
.L_x_359:
[----:B------:R-:W-:Y:S01]  /*97d0*/  @!P5 IMAD R57, R57, R17, R2 ;  /* 0x000000113939d224 */ /* 0x000fe200078e0202 */
[----:B------:R-:W-:Y:S04]  /*97e0*/  BSSY B1, `(.L_x_361) ;  /* 0x0000006000017945 */ /* 0x000fe80003800000 */
[----:B------:R0:W-:Y:S01]  /*97f0*/  @!P5 STG.E.U8 desc[UR36][R6.64+0x41], R57 ;  /* 0x000041390600d986 */ /* 0x0001e2000c101124 */
[----:B------:R-:W-:Y:S05]  /*9800*/  @P6 BRA `(.L_x_362) ;  /* 0x00000000000c6947 */ /* 0x000fea0003800000 */
[----:B------:R-:W0:Y:S02]  /*9810*/  LDG.E.U8 R16, desc[UR36][R156.64+0x40] ;  /* 0x000040249c107981 */ /* 0x000e24000c1e1100 */
[----:B0-----:R-:W-:-:S05]  /*9820*/  PRMT R3, R16, 0x8880, RZ ;  /* 0x0000888010037816 */ /* 0x001fca00000000ff */
[----:B------:R-:W-:-:S07]  /*9830*/  IMAD R2, R3, R18, RZ ;  /* 0x0000001203027224 */ /* 0x000fce00078e02ff */
.L_x_362:
[----:B------:R-:W-:Y:S05]  /*9840*/  BSYNC B1 ;  /* 0x0000000000017941 */ /* 0x000fea0003800000 */
.L_x_361:
[----:B0-----:R-:W-:Y:S01]  /*9850*/  @!P6 IMAD R3, R58, R17, R2 ;  /* 0x000000113a03e224 */ /* 0x001fe200078e0202 */
[----:B------:R-:W-:Y:S04]  /*9860*/  BSSY B1, `(.L_x_363) ;  /* 0x0000006000017945 */ /* 0x000fe80003800000 */
[----:B------:R0:W-:Y:S01]  /*9870*/  @!P6 STG.E.U8 desc[UR36][R8.64+0x40], R3 ;  /* 0x000040030800e986 */ /* 0x0001e2000c101124 */
[----:B------:R-:W-:Y:S05]  /*9880*/  @P1 BRA `(.L_x_364) ;  /* 0x00000000000c1947 */ /* 0x000fea0003800000 */
[----:B------:R-:W0:Y:S02]  /*9890*/  LDG.E.U8 R16, desc[UR36][R156.64+0x41] ;  /* 0x000041249c107981 */ /* 0x000e24000c1e1100 */
[----:B0-----:R-:W-:-:S05]  /*98a0*/  PRMT R3, R16, 0x8880, RZ ;  /* 0x0000888010037816 */ /* 0x001fca00000000ff */
[----:B------:R-:W-:-:S07]  /*98b0*/  IMAD R2, R3, R18, RZ ;  /* 0x0000001203027224 */ /* 0x000fce00078e02ff */
.L_x_364:
[----:B------:R-:W-:Y:S05]  /*98c0*/  BSYNC B1 ;  /* 0x0000000000017941 */ /* 0x000fea0003800000 */
.L_x_363:
        /* <DEDUP_REMOVED lines=12> */
.L_x_366:
[----:B------:R-:W-:Y:S05]  /*9990*/  BSYNC B1 ;  /* 0x0000000000017941 */ /* 0x000fea0003800000 */
.L_x_365:
[----:B0-----:R-:W-:Y:S01]  /*99a0*/  @!P4 IMAD R3, R60, R17, R2 ;  /* 0x000000113c03c224 */ /* 0x001fe200078e0202 */
[----:B------:R-:W-:Y:S04]  /*99b0*/  BSSY B1, `(.L_x_367) ;  /* 0x0000006000017945 */ /* 0x000fe80003800000 */
[----:B------:R0:W-:Y:S01]  /*99c0*/  @!P4 STG.E.U8 desc[UR36][R6.64+0x48], R3 ;  /* 0x000048030600c986 */ /* 0x0001e2000c101124 */
[----:B------:R-:W-:Y:S05]  /*99d0*/  @P3 BRA `(.L_x_368) ;  /* 0x00000000000c3947 */ /* 0x000fea0003800000 */
[----:B------:R-:W0:Y:S02]  /*99e0*/  LDG.E.U8 R16, desc[UR36][R14.64+0x49] ;  /* 0x000049240e107981 */ /* 0x000e24000c1e1100 */
[----:B0-----:R-:W-:-:S05]  /*99f0*/  PRMT R3, R16, 0x8880, RZ ;  /* 0x0000888010037816 */ /* 0x001fca00000000ff */
[----:B------:R-:W-:-:S07]  /*9a00*/  IMAD R2, R3, R18, RZ ;  /* 0x0000001203027224 */ /* 0x000fce00078e02ff */
.L_x_368:
[----:B------:R-:W-:Y:S05]  /*9a10*/  BSYNC B1 ;  /* 0x0000000000017941 */ /* 0x000fea0003800000 */
.L_x_367:
[----:B------:R-:W-:Y:S01]  /*9a20*/  @!P3 IMAD R61, R61, R17, R2 ;  /* 0x000000113d3db224 */ /* 0x000fe200078e0202 */
[----:B------:R-:W-:Y:S04]  /*9a30*/  BSSY B1, `(.L_x_369) ;  /* 0x0000006000017945 */ /* 0x000fe80003800000 */
[----:B------:R0:W-:Y:S01]  /*9a40*/  @!P3 STG.E.U8 desc[UR36][R6.64+0x49], R61 ;  /* 0x0000493d0600b986 */ /* 0x0001e2000c101124 */
[----:B------:R-:W-:Y:S05]  /*9a50*/  @P5 BRA `(.L_x_370) ;  /* 0x00000000000c5947 */ /* 0x000fea0003800000 */
[----:B------:R-:W0:Y:S02]  /*9a60*/  LDG.E.U8 R16, desc[UR36][R156.64+0x48] ;  /* 0x000048249c107981 */ /* 0x000e24000c1e1100 */
[----:B0-----:R-:W-:-:S05]  /*9a70*/  PRMT R3, R16, 0x8880, RZ ;  /* 0x0000888010037816 */ /* 0x001fca00000000ff */
[----:B------:R-:W-:-:S07]  /*9a80*/  IMAD R2, R3, R18, RZ ;  /* 0x0000001203027224 */ /* 0x000fce00078e02ff */
.L_x_370:
[----:B------:R-:W-:Y:S05]  /*9a90*/  BSYNC B1 ;  /* 0x0000000000017941 */ /* 0x000fea0003800000 */
.L_x_369:
[----:B0-----:R-:W-:Y:S01]  /*9aa0*/  @!P5 IMAD R3, R62, R17, R2 ;  /* 0x000000113e03d224 */ /* 0x001fe200078e0202 */
[----:B------:R-:W-:Y:S04]  /*9ab0*/  BSSY B1, `(.L_x_371) ;  /* 0x0000006000017945 */ /* 0x000fe80003800000 */
[----:B------:R0:W-:Y:S01]  /*9ac0*/  @!P5 STG.E.U8 desc[UR36][R8.64+0x48], R3 ;  /* 0x000048030800d986 */ /* 0x0001e2000c101124 */
[----:B------:R-:W-:Y:S05]  /*9ad0*/  @P6 BRA `(.L_x_372) ;  /* 0x00000000000c6947 */ /* 0x000fea0003800000 */
[----:B------:R-:W0:Y:S02]  /*9ae0*/  LDG.E.U8 R16, desc[UR36][R156.64+0x49] ;  /* 0x000049249c107981 */ /* 0x000e24000c1e1100 */
[----:B0-----:R-:W-:-:S05]  /*9af0*/  PRMT R3, R16, 0x8880, RZ ;  /* 0x0000888010037816 */ /* 0x001fca00000000ff */
[----:B------:R-:W-:-:S07]  /*9b00*/  IMAD R2, R3, R18, RZ ;  /* 0x0000001203027224 */ /* 0x000fce00078e02ff */
.L_x_372:
[----:B------:R-:W-:Y:S05]  /*9b10*/  BSYNC B1 ;  /* 0x0000000000017941 */ /* 0x000fea0003800000 */
.L_x_371:
[----:B------:R-:W-:Y:S01]  /*9b20*/  @!P6 IMAD R63, R63, R17, R2 ;  /* 0x000000113f3fe224 */ /* 0x000fe200078e0202 */
[----:B------:R-:W-:Y:S04]  /*9b30*/  BSSY B1, `(.L_x_373) ;  /* 0x0000006000017945 */ /* 0x000fe80003800000 */
[----:B------:R0:W-:Y:S01]  /*9b40*/  @!P6 STG.E.U8 desc[UR36][R8.64+0x49], R63 ;  /* 0x0000493f0800e986 */ /* 0x0001e2000c101124 */
[----:B------:R-:W-:Y:S05]  /*9b50*/  @P1 BRA `(.L_x_374) ;  /* 0x00000000000c1947 */ /* 0x000fea0003800000 */
[----:B------:R-:W0:Y:S02]  /*9b60*/  LDG.E.U8 R16, desc[UR36][R14.64+0x50] ;  /* 0x000050240e107981 */ /* 0x000e24000c1e1100 */
[----:B0-----:R-:W-:-:S05]  /*9b70*/  PRMT R3, R16, 0x8880, RZ ;  /* 0x0000888010037816 */ /* 0x001fca00000000ff */
[----:B------:R-:W-:-:S07]  /*9b80*/  IMAD R2, R3, R18, RZ ;  /* 0x0000001203027224 */ /* 0x000fce00078e02ff */
.L_x_374:
[----:B------:R-:W-:Y:S05]  /*9b90*/  BSYNC B1 ;  /* 0x0000000000017941 */ /* 0x000fea0003800000 */
.L_x_373:
        /* <DEDUP_REMOVED lines=12> */
.L_x_376:
[----:B------:R-:W-:Y:S05]  /*9c60*/  BSYNC B1 ;  /* 0x0000000000017941 */ /* 0x000fea0003800000 */
.L_x_375:
[----:B------:R-:W-:Y:S01]  /*9c70*/  @!P4 IMAD R65, R65, R17, R2 ;  /* 0x000000114141c224 */ /* 0x000fe200078e0202 */
[----:B------:R-:W-:Y:S04]  /*9c80*/  BSSY B1, `(.L_x_377) ;  /* 0x0000006000017945 */ /* 0x000fe80003800000 */
[----:B------:R0:W-:Y:S01]  /*9c90*/  @!P4 STG.E.U8 desc[UR36][R6.64+0x51], R65 ;  /* 0x000051410600c986 */ /* 0x0001e2000c101124 */
[----:B------:R-:W-:Y:S05]  /*9ca0*/  @P3 BRA `(.L_x_378) ;  /* 0x00000000000c3947 */ /* 0x000fea0003800000 */
[----:B------:R-:W0:Y:S02]  /*9cb0*/  LDG.E.U8 R16, desc[UR36][R156.64+0x50] ;  /* 0x000050249c107981 */ /* 0x000e24000c1e1100 */
[----:B0-----:R-:W-:-:S05]  /*9cc0*/  PRMT R3, R16, 0x8880, RZ ;  /* 0x0000888010037816 */ /* 0x001fca00000000ff */
[----:B------:R-:W-:-:S07]  /*9cd0*/  IMAD R2, R3, R18, RZ ;  /* 0x0000001203027224 */ /* 0x000fce00078e02ff */
.L_x_378:
[----:B------:R-:W-:Y:S05]  /*9ce0*/  BSYNC B1 ;  /* 0x0000000000017941 */ /* 0x000fea0003800000 */
.L_x_377:
[----:B0-----:R-:W-:Y:S01]  /*9cf0*/  @!P3 IMAD R3, R66, R17, R2 ;  /* 0x000000114203b224 */ /* 0x001fe200078e0202 */
[----:B------:R-:W-:Y:S04]  /*9d00*/  BSSY B1, `(.L_x_379) ;  /* 0x0000006000017945 */ /* 0x000fe80003800000 */
[----:B------:R0:W-:Y:S01]  /*9d10*/  @!P3 STG.E.U8 desc[UR36][R8.64+0x50], R3 ;  /* 0x000050030800b986 */ /* 0x0001e2000c101124 */
[----:B------:R-:W-:Y:S05]  /*9d20*/  @P5 BRA `(.L_x_380) ;  /* 0x00000000000c5947 */ /* 0x000fea0003800000 */
[----:B------:R-:W0:Y:S02]  /*9d30*/  LDG.E.U8 R16, desc[UR36][R156.64+0x51] ;  /* 0x000051249c107981 */ /* 0x000e24000c1e1100 */
[----:B0-----:R-:W-:-:S05]  /*9d40*/  PRMT R3, R16, 0x8880, RZ ;  /* 0x0000888010037816 */ /* 0x001fca00000000ff */
[----:B------:R-:W-:-:S07]  /*9d50*/  IMAD R2, R3, R18, RZ ;  /* 0x0000001203027224 */ /* 0x000fce00078e02ff */
.L_x_380:
[----:B------:R-:W-:Y:S05]  /*9d60*/  BSYNC B1 ;  /* 0x0000000000017941 */ /* 0x000fea0003800000 */
.L_x_379:
[----:B------:R-:W-:Y:S01]  /*9d70*/  @!P5 IMAD R67, R67, R17, R2 ;  /* 0x000000114343d224 */ /* 0x000fe200078e0202 */
[----:B------:R-:W-:Y:S04]  /*9d80*/  BSSY B1, `(.L_x_381) ;  /* 0x0000006000017945 */ /* 0x000fe80003800000 */
[----:B------:R0:W-:Y:S01]  /*9d90*/  @!P5 STG.E.U8 desc[UR36][R8.64+0x51], R67 ;  /* 0x000051430800d986 */ /* 0x0001e2000c101124 */
[----:B------:R-:W-:Y:S05]  /*9da0*/  @P6 BRA `(.L_x_382) ;  /* 0x00000000000c6947 */ /* 0x000fea0003800000 */
[----:B------:R-:W0:Y:S02]  /*9db0*/  LDG.E.U8 R16, desc[UR36][R14.64+0x58] ;  /* 0x000058240e107981 */ /* 0x000e24000c1e1100 */
[----:B0-----:R-:W-:-:S05]  /*9dc0*/  PRMT R3, R16, 0x8880, RZ ;  /* 0x0000888010037816 */ /* 0x001fca00000000ff */
[----:B------:R-:W-:-:S07]  /*9dd0*/  IMAD R2, R3, R18, RZ ;  /* 0x0000001203027224 */ /* 0x000fce00078e02ff */
.L_x_382:
[----:B------:R-:W-:Y:S05]  /*9de0*/  BSYNC B1 ;  /* 0x0000000000017941 */ /* 0x000fea0003800000 */
.L_x_381:
[----:B0-----:R-:W-:Y:S01]  /*9df0*/  @!P6 IMAD R3, R68, R17, R2 ;  /* 0x000000114403e224 */ /* 0x001fe200078e0202 */
[----:B------:R-:W-:Y:S04]  /*9e00*/  BSSY B1, `(.L_x_383) ;  /* 0x0000006000017945 */ /* 0x000fe80003800000 */
[----:B------:R0:W-:Y:S01]  /*9e10*/  @!P6 STG.E.U8 desc[UR36][R6.64+0x58], R3 ;  /* 0x000058030600e986 */ /* 0x0001e2000c101124 */
[----:B------:R-:W-:Y:S05]  /*9e20*/  @P1 BRA `(.L_x_384) ;  /* 0x00000000000c1947 */ /* 0x000fea0003800000 */
[----:B------:R-:W0:Y:S02]  /*9e30*/  LDG.E.U8 R16, desc[UR36][R14.64+0x59] ;  /* 0x000059240e107981 */ /* 0x000e24000c1e1100 */
[----:B0-----:R-:W-:-:S05]  /*9e40*/  PRMT R3, R16, 0x8880, RZ ;  /* 0x0000888010037816 */ /* 0x001fca00000000ff */
[----:B------:R-:W-:-:S07]  /*9e50*/  IMAD R2, R3, R18, RZ ;  /* 0x0000001203027224 */ /* 0x000fce00078e02ff */
.L_x_384:
[----:B------:R-:W-:Y:S05]  /*9e60*/  BSYNC B1 ;  /* 0x0000000000017941 */ /* 0x000fea0003800000 */
.L_x_383:
        /* <DEDUP_REMOVED lines=12> */
.L_x_386:
[----:B------:R-:W-:Y:S05]  /*9f30*/  BSYNC B1 ;  /* 0x0000000000017941 */ /* 0x000fea0003800000 */
.L_x_385:
[----:B0-----:R-:W-:Y:S01]  /*9f40*/  @!P4 IMAD R3, R70, R17, R2 ;  /* 0x000000114603c224 */ /* 0x001fe200078e0202 */
[----:B------:R-:W-:Y:S04]  /*9f50*/  BSSY B1, `(.L_x_387) ;  /* 0x0000006000017945 */ /* 0x000fe80003800000 */
[----:B------:R0:W-:Y:S01]  /*9f60*/  @!P4 STG.E.U8 desc[UR36][R8.64+0x58], R3 ;  /* 0x000058030800c986 */ /* 0x0001e2000c101124 */
[----:B------:R-:W-:Y:S05]  /*9f70*/  @P3 BRA `(.L_x_388) ;  /* 0x00000000000c3947 */ /* 0x000fea0003800000 */
[----:B------:R-:W0:Y:S02]  /*9f80*/  LDG.E.U8 R16, desc[UR36][R156.64+0x59] ;  /* 0x000059249c107981 */ /* 0x000e24000c1e1100 */
[----:B0-----:R-:W-:-:S05]  /*9f90*/  PRMT R3, R16, 0x8880, RZ ;  /* 0x0000888010037816 */ /* 0x001fca00000000ff */
[----:B------:R-:W-:-:S07]  /*9fa0*/  IMAD R2, R3, R18, RZ ;  /* 0x0000001203027224 */ /* 0x000fce00078e02ff */
.L_x_388:
[----:B------:R-:W-:Y:S05]  /*9fb0*/  BSYNC B1 ;  /* 0x0000000000017941 */ /* 0x000fea0003800000 */
.L_x_387:
[----:B------:R-:W-:Y:S01]  /*9fc0*/  @!P3 IMAD R71, R71, R17, R2 ;  /* 0x000000114747b224 */ /* 0x000fe200078e0202 */
[----:B------:R-:W-:Y:S04]  /*9fd0*/  BSSY B1, `(.L_x_389) ;  /* 0x0000006000017945 */ /* 0x000fe80003800000 */
[----:B------:R0:W-:Y:S01]  /*9fe0*/  @!P3 STG.E.U8 desc[UR36][R8.64+0x59], R71 ;  /* 0x000059470800b986 */ /* 0x0001e2000c101124 */
[----:B------:R-:W-:Y:S05]  /*9ff0*/  @P5 BRA `(.L_x_390) ;  /* 0x00000000000c5947 */ /* 0x000fea0003800000 */
[----:B------:R-:W0:Y:S02]  /*a000*/  LDG.E.U8 R16, desc[UR36][R14.64+0x60] ;  /* 0x000060240e107981 */ /* 0x000e24000c1e1100 */
[----:B0-----:R-:W-:-:S05]  /*a010*/  PRMT R3, R16, 0x8880, RZ ;  /* 0x0000888010037816 */ /* 0x001fca00000000ff */
[----:B------:R-:W-:-:S07]  /*a020*/  IMAD R2, R3, R18, RZ ;  /* 0x0000001203027224 */ /* 0x000fce00078e02ff */
.L_x_390:
[----:B------:R-:W-:Y:S05]  /*a030*/  BSYNC B1 ;  /* 0x0000000000017941 */ /* 0x000fea0003800000 */
.L_x_389:
[----:B0-----:R-:W-:Y:S01]  /*a040*/  @!P5 IMAD R3, R72, R17, R2 ;  /* 0x000000114803d224 */ /* 0x001fe200078e0202 */
[----:B------:R-:W-:Y:S04]  /*a050*/  BSSY B1, `(.L_x_391) ;  /* 0x0000006000017945 */ /* 0x000fe80003800000 */
[----:B------:R0:W-:Y:S01]  /*a060*/  @!P5 STG.E.U8 desc[UR36][R6.64+0x60], R3 ;  /* 0x000060030600d986 */ /* 0x0001e2000c101124 */
[----:B------:R-:W-:Y:S05]  /*a070*/  @P6 BRA `(.L_x_392) ;  /* 0x00000000000c6947 */ /* 0x000fea0003800000 */
[----:B------:R-:W0:Y:S02]  /*a080*/  LDG.E.U8 R16, desc[UR36][R14.64+0x61] ;  /* 0x000061240e107981 */ /* 0x000e24000c1e1100 */
[----:B0-----:R-:W-:-:S05]  /*a090*/  PRMT R3, R16, 0x8880, RZ ;  /* 0x0000888010037816 */ /* 0x001fca00000000ff */
[----:B------:R-:W-:-:S07]  /*a0a0*/  IMAD R2, R3, R18, RZ ;  /* 0x0000001203027224 */ /* 0x000fce00078e02ff */
.L_x_392:
[----:B------:R-:W-:Y:S05]  /*a0b0*/  BSYNC B1 ;  /* 0x0000000000017941 */ /* 0x000fea0003800000 */
.L_x_391:
[----:B------:R-:W-:Y:S01]  /*a0c0*/  @!P6 IMAD R73, R73, R17, R2 ;  /* 0x000000114949e224 */ /* 0x000fe200078e0202 */
[----:B------:R-:W-:Y:S04]  /*a0d0*/  BSSY B1, `(.L_x_393) ;  /* 0x0000006000017945 */ /* 0x000fe80003800000 */
[----:B------:R0:W-:Y:S01]  /*a0e0*/  @!P6 STG.E.U8 desc[UR36][R6.64+0x61], R73 ;  /* 0x000061490600e986 */ /* 0x0001e2000c101124 */
[----:B------:R-:W-:Y:S05]  /*a0f0*/  @P1 BRA `(.L_x_394) ;  /* 0x00000000000c1947 */ /* 0x000fea0003800000 */
[----:B------:R-:W0:Y:S02]  /*a100*/  LDG.E.U8 R16, desc[UR36][R156.64+0x60] ;  /* 0x000060249c107981 */ /* 0x000e24000c1e1100 */
[----:B0-----:R-:W-:-:S05]  /*a110*/  PRMT R3, R16, 0x8880, RZ ;  /* 0x0000888010037816 */ /* 0x001fca00000000ff */
[----:B------:R-:W-:-:S07]  /*a120*/  IMAD R2, R3, R18, RZ ;  /* 0x0000001203027224 */ /* 0x000fce00078e02ff */
.L_x_394:
[----:B------:R-:W-:Y:S05]  /*a130*/  BSYNC B1 ;  /* 0x0000000000017941 */ /* 0x000fea0003800000 */
.L_x_393:
        /* <DEDUP_REMOVED lines=12> */
.L_x_396:
[----:B------:R-:W-:Y:S05]  /*a200*/  BSYNC B1 ;  /* 0x0000000000017941 */ /* 0x000fea0003800000 */
.L_x_395:
[----:B------:R-:W-:Y:S01]  /*a210*/  @!P4 IMAD R75, R75, R17, R2 ;  /* 0x000000114b4bc224 */ /* 0x000fe200078e0202 */
[----:B------:R-:W-:Y:S04]  /*a220*/  BSSY B1, `(.L_x_397) ;  /* 0x0000006000017945 */ /* 0x000fe80003800000 */
[----:B------:R0:W-:Y:S01]  /*a230*/  @!P4 STG.E.U8 desc[UR36][R8.64+0x61], R75 ;  /* 0x0000614b0800c986 */ /* 0x0001e2000c101124 */
[----:B------:R-:W-:Y:S05]  /*a240*/  @P3 BRA `(.L_x_398) ;  /* 0x00000000000c3947 */ /* 0x000fea0003800000 */
[----:B------:R-:W0:Y:S02]  /*a250*/  LDG.E.U8 R16, desc[UR36][R14.64+0x68] ;  /* 0x000068240e107981 */ /* 0x000e24000c1e1100 */
[----:B0-----:R-:W-:-:S05]  /*a260*/  PRMT R3, R16, 0x8880, RZ ;  /* 0x0000888010037816 */ /* 0x001fca00000000ff */
[----:B------:R-:W-:-:S07]  /*a270*/  IMAD R2, R3, R18, RZ ;  /* 0x0000001203027224 */ /* 0x000fce00078e02ff */
.L_x_398:
[----:B------:R-:W-:Y:S05]  /*a280*/  BSYNC B1 ;  /* 0x0000000000017941 */ /* 0x000fea0003800000 */
.L_x_397:
[----:B0-----:R-:W-:Y:S01]  /*a290*/  @!P3 IMAD R3, R76, R17, R2 ;  /* 0x000000114c03b224 */ /* 0x001fe200078e0202 */
[----:B------:R-:W-:Y:S04]  /*a2a0*/  BSSY B1, `(.L_x_399) ;  /* 0x0000006000017945 */ /* 0x000fe80003800000 */
[----:B------:R0:W-:Y:S01]  /*a2b0*/  @!P3 STG.E.U8 desc[UR36][R6.64+0x68], R3 ;  /* 0x000068030600b986 */ /* 0x0001e2000c101124 */
[----:B------:R-:W-:Y:S05]  /*a2c0*/  @P5 BRA `(.L_x_400) ;  /* 0x00000000000c5947 */ /* 0x000fea0003800000 */
[----:B------:R-:W0:Y:S02]  /*a2d0*/  LDG.E.U8 R16, desc[UR36][R14.64+0x69] ;  /* 0x000069240e107981 */ /* 0x000e24000c1e1100 */
[----:B0-----:R-:W-:-:S05]  /*a2e0*/  PRMT R3, R16, 0x8880, RZ ;  /* 0x0000888010037816 */ /* 0x001fca00000000ff */
[----:B------:R-:W-:-:S07]  /*a2f0*/  IMAD R2, R3, R18, RZ ;  /* 0x0000001203027224 */ /* 0x000fce00078e02ff */
.L_x_400:
[----:B------:R-:W-:Y:S05]  /*a300*/  BSYNC B1 ;  /* 0x0000000000017941 */ /* 0x000fea0003800000 */
.L_x_399:
[----:B------:R-:W-:Y:S01]  /*a310*/  @!P5 IMAD R77, R77, R17, R2 ;  /* 0x000000114d4dd224 */ /* 0x000fe200078e0202 */
[----:B------:R-:W-:Y:S04]  /*a320*/  BSSY B1, `(.L_x_401) ;  /* 0x0000006000017945 */ /* 0x000fe80003800000 */
[----:B------:R0:W-:Y:S01]  /*a330*/  @!P5 STG.E.U8 desc[UR36][R6.64+0x69], R77 ;  /* 0x0000694d0600d986 */ /* 0x0001e2000c101124 */
[----:B------:R-:W-:Y:S05]  /*a340*/  @P6 BRA `(.L_x_402) ;  /* 0x00000000000c6947 */ /* 0x000fea0003800000 */
[----:B------:R-:W0:Y:S02]  /*a350*/  LDG.E.U8 R16, desc[UR36][R156.64+0x68] ;  /* 0x000068249c107981 */ /* 0x000e24000c1e1100 */
[----:B0-----:R-:W-:-:S05]  /*a360*/  PRMT R3, R16, 0x8880, RZ ;  /* 0x0000888010037816 */ /* 0x001fca00000000ff */
[----:B------:R-:W-:-:S07]  /*a370*/  IMAD R2, R3, R18, RZ ;  /* 0x0000001203027224 */ /* 0x000fce00078e02ff */
.L_x_402:
[----:B------:R-:W-:Y:S05]  /*a380*/  BSYNC B1 ;  /* 0x0000000000017941 */ /* 0x000fea0003800000 */
.L_x_401:
[----:B0-----:R-:W-:Y:S01]  /*a390*/  @!P6 IMAD R3, R78, R17, R2 ;  /* 0x000000114e03e224 */ /* 0x001fe200078e0202 */
[----:B------:R-:W-:Y:S04]  /*a3a0*/  BSSY B1, `(.L_x_403) ;  /* 0x0000006000017945 */ /* 0x000fe80003800000 */
[----:B------:R0:W-:Y:S01]  /*a3b0*/  @!P6 STG.E.U8 desc[UR36][R8.64+0x68], R3 ;  /* 0x000068030800e986 */ /* 0x0001e2000c101124 */
[----:B------:R-:W-:Y:S05]  /*a3c0*/  @P1 BRA `(.L_x_404) ;  /* 0x00000000000c1947 */ /* 0x000fea0003800000 */
[----:B------:R-:W0:Y:S02]  /*a3d0*/  LDG.E.U8 R16, desc[UR36][R156.64+0x69] ;  /* 0x000069249c107981 */ /* 0x000e24000c1e1100 */
[----:B0-----:R-:W-:-:S05]  /*a3e0*/  PRMT R3, R16, 0x8880, RZ ;  /* 0x0000888010037816 */ /* 0x001fca00000000ff */
[----:B------:R-:W-:-:S07]  /*a3f0*/  IMAD R2, R3, R18, RZ ;  /* 0x0000001203027224 */ /* 0x000fce00078e02ff */
.L_x_404:
[----:B------:R-:W-:Y:S05]  /*a400*/  BSYNC B1 ;  /* 0x0000000000017941 */ /* 0x000fea0003800000 */
.L_x_403:
        /* <DEDUP_REMOVED lines=12> */
.L_x_406:
[----:B------:R-:W-:Y:S05]  /*a4d0*/  BSYNC B1 ;  /* 0x0000000000017941 */ /* 0x000fea0003800000 */
.L_x_405:
[----:B0-----:R-:W-:Y:S01]  /*a4e0*/  @!P4 IMAD R3, R80, R17, R2 ;  /* 0x000000115003c224 */ /* 0x001fe200078e0202 */
[----:B------:R-:W-:Y:S04]  /*a4f0*/  BSSY B1, `(.L_x_407) ;  /* 0x0000006000017945 */ /* 0x000fe80003800000 */
[----:B------:R0:W-:Y:S01]  /*a500*/  @!P4 STG.E.U8 desc[UR36][R6.64+0x70], R3 ;  /* 0x000070030600c986 */ /* 0x0001e2000c101124 */
[----:B------:R-:W-:Y:S05]  /*a510*/  @P3 BRA `(.L_x_408) ;  /* 0x00000000000c3947 */ /* 0x000fea0003800000 */
[----:B------:R-:W0:Y:S02]  /*a520*/  LDG.E.U8 R16, desc[UR36][R14.64+0x71] ;  /* 0x000071240e107981 */ /* 0x000e24000c1e1100 */
[----:B0-----:R-:W-:-:S05]  /*a530*/  PRMT R3, R16, 0x8880, RZ ;  /* 0x0000888010037816 */ /* 0x001fca00000000ff */
[----:B------:R-:W-:-:S07]  /*a540*/  IMAD R2, R3, R18, RZ ;  /* 0x0000001203027224 */ /* 0x000fce00078e02ff */
.L_x_408:
[----:B------:R-:W-:Y:S05]  /*a550*/  BSYNC B1 ;  /* 0x0000000000017941 */ /* 0x000fea0003800000 */
.L_x_407:
[----:B------:R-:W-:Y:S01]  /*a560*/  @!P3 IMAD R81, R81, R17, R2 ;  /* 0x000000115151b224 */ /* 0x000fe200078e0202 */
[----:B------:R-:W-:Y:S04]  /*a570*/  BSSY B1, `(.L_x_409) ;  /* 0x0000006000017945 */ /* 0x000fe80003800000 */
[----:B------:R0:W-:Y:S01]  /*a580*/  @!P3 STG.E.U8 desc[UR36][R6.64+0x71], R81 ;  /* 0x000071510600b986 */ /* 0x0001e2000c101124 */
[----:B------:R-:W-:Y:S05]  /*a590*/  @P5 BRA `(.L_x_410) ;  /* 0x00000000000c5947 */ /* 0x000fea0003800000 */
[----:B------:R-:W0:Y:S02]  /*a5a0*/  LDG.E.U8 R16, desc[UR36][R156.64+0x70] ;  /* 0x000070249c107981 */ /* 0x000e24000c1e1100 */
[----:B0-----:R-:W-:-:S05]  /*a5b0*/  PRMT R3, R16, 0x8880, RZ ;  /* 0x0000888010037816 */ /* 0x001fca00000000ff */
[----:B------:R-:W-:-:S07]  /*a5c0*/  IMAD R2, R3, R18, RZ ;  /* 0x0000001203027224 */ /* 0x000fce00078e02ff */
.L_x_410:
[----:B------:R-:W-:Y:S05]  /*a5d0*/  BSYNC B1 ;  /* 0x0000000000017941 */ /* 0x000fea0003800000 */
.L_x_409:
[----:B0-----:R-:W-:Y:S01]  /*a5e0*/  @!P5 IMAD R3, R82, R17, R2 ;  /* 0x000000115203d224 */ /* 0x001fe200078e0202 */
[----:B------:R-:W-:Y:S04]  /*a5f0*/  BSSY B1, `(.L_x_411) ;  /* 0x0000006000017945 */ /* 0x000fe80003800000 */
[----:B------:R0:W-:Y:S01]  /*a600*/  @!P5 STG.E.U8 desc[UR36][R8.64+0x70], R3 ;  /* 0x000070030800d986 */ /* 0x0001e2000c101124 */
[----:B------:R-:W-:Y:S05]  /*a610*/  @P6 BRA `(.L_x_412) ;  /* 0x00000000000c6947 */ /* 0x000fea0003800000 */
[----:B------:R-:W0:Y:S02]  /*a620*/  LDG.E.U8 R16, desc[UR36][R156.64+0x71] ;  /* 0x000071249c107981 */ /* 0x000e24000c1e1100 */
[----:B0-----:R-:W-:-:S05]  /*a630*/  PRMT R3, R16, 0x8880, RZ ;  /* 0x0000888010037816 */ /* 0x001fca00000000ff */
[----:B------:R-:W-:-:S07]  /*a640*/  IMAD R2, R3, R18, RZ ;  /* 0x0000001203027224 */ /* 0x000fce00078e02ff */
.L_x_412:
[----:B------:R-:W-:Y:S05]  /*a650*/  BSYNC B1 ;  /* 0x0000000000017941 */ /* 0x000fea0003800000 */
.L_x_411:
[----:B------:R-:W-:Y:S01]  /*a660*/  @!P6 IMAD R83, R83, R17, R2 ;  /* 0x000000115353e224 */ /* 0x000fe200078e0202 */
[----:B------:R-:W-:Y:S04]  /*a670*/  BSSY B1, `(.L_x_413) ;  /* 0x0000006000017945 */ /* 0x000fe80003800000 */
[----:B------:R0:W-:Y:S01]  /*a680*/  @!P6 STG.E.U8 desc[UR36][R8.64+0x71], R83 ;  /* 0x000071530800e986 */ /* 0x0001e2000c101124 */
[----:B------:R-:W-:Y:S05]  /*a690*/  @P1 BRA `(.L_x_414) ;  /* 0x00000000000c1947 */ /* 0x000fea0003800000 */
[----:B------:R-:W0:Y:S02]  /*a6a0*/  LDG.E.U8 R16, desc[UR36][R14.64+0x78] ;  /* 0x000078240e107981 */ /* 0x000e24000c1e1100 */
[----:B0-----:R-:W-:-:S05]  /*a6b0*/  PRMT R3, R16, 0x8880, RZ ;  /* 0x0000888010037816 */ /* 0x001fca00000000ff */
[----:B------:R-:W-:-:S07]  /*a6c0*/  IMAD R2, R3, R18, RZ ;  /* 0x0000001203027224 */ /* 0x000fce00078e02ff */
.L_x_414:
[----:B------:R-:W-:Y:S05]  /*a6d0*/  BSYNC B1 ;  /* 0x0000000000017941 */ /* 0x000fea0003800000 */
.L_x_413:
        /* <DEDUP_REMOVED lines=12> */
.L_x_416:
[----:B------:R-:W-:Y:S05]  /*a7a0*/  BSYNC B1 ;  /* 0x0000000000017941 */ /* 0x000fea0003800000 */
.L_x_415:
[----:B------:R-:W-:Y:S01]  /*a7b0*/  @!P4 IMAD R85, R85, R17, R2 ;  /* 0x000000115555c224 */ /* 0x000fe200078e0202 */
[----:B------:R-:W-:Y:S04]  /*a7c0*/  BSSY B1, `(.L_x_417) ;  /* 0x0000006000017945 */ /* 0x000fe80003800000 */
[----:B------:R0:W-:Y:S01]  /*a7d0*/  @!P4 STG.E.U8 desc[UR36][R6.64+0x79], R85 ;  /* 0x000079550600c986 */ /* 0x0001e2000c101124 */
[----:B------:R-:W-:Y:S05]  /*a7e0*/  @P3 BRA `(.L_x_418) ;  /* 0x00000000000c3947 */ /* 0x000fea0003800000 */
[----:B------:R-:W0:Y:S02]  /*a7f0*/  LDG.E.U8 R16, desc[UR36][R156.64+0x78] ;  /* 0x000078249c107981 */ /* 0x000e24000c1e1100 */
[----:B0-----:R-:W-:-:S05]  /*a800*/  PRMT R3, R16, 0x8880, RZ ;  /* 0x0000888010037816 */ /* 0x001fca00000000ff */
[----:B------:R-:W-:-:S07]  /*a810*/  IMAD R2, R3, R18, RZ ;  /* 0x0000001203027224 */ /* 0x000fce00078e02ff */
.L_x_418:
[----:B------:R-:W-:Y:S05]  /*a820*/  BSYNC B1 ;  /* 0x0000000000017941 */ /* 0x000fea0003800000 */
.L_x_417:
[----:B0-----:R-:W-:Y:S01]  /*a830*/  @!P3 IMAD R3, R86, R17, R2 ;  /* 0x000000115603b224 */ /* 0x001fe200078e0202 */
[----:B------:R-:W-:Y:S04]  /*a840*/  BSSY B1, `(.L_x_419) ;  /* 0x0000006000017945 */ /* 0x000fe80003800000 */
[----:B------:R0:W-:Y:S01]  /*a850*/  @!P3 STG.E.U8 desc[UR36][R8.64+0x78], R3 ;  /* 0x000078030800b986 */ /* 0x0001e2000c101124 */
[----:B------:R-:W-:Y:S05]  /*a860*/  @P5 BRA `(.L_x_420) ;  /* 0x00000000000c5947 */ /* 0x000fea0003800000 */
[----:B------:R-:W0:Y:S02]  /*a870*/  LDG.E.U8 R16, desc[UR36][R156.64+0x79] ;  /* 0x000079249c107981 */ /* 0x000e24000c1e1100 */
[----:B0-----:R-:W-:-:S05]  /*a880*/  PRMT R3, R16, 0x8880, RZ ;  /* 0x0000888010037816 */ /* 0x001fca00000000ff */
[----:B------:R-:W-:-:S07]  /*a890*/  IMAD R2, R3, R18, RZ ;  /* 0x0000001203027224 */ /* 0x000fce00078e02ff */
.L_x_420:
[----:B------:R-:W-:Y:S05]  /*a8a0*/  BSYNC B1 ;  /* 0x0000000000017941 */ /* 0x000fea0003800000 */
.L_x_419:
[----:B------:R-:W-:Y:S01]  /*a8b0*/  @!P5 IMAD R87, R87, R17, R2 ;  /* 0x000000115757d224 */ /* 0x000fe200078e0202 */
[----:B------:R-:W-:Y:S04]  /*a8c0*/  BSSY B1, `(.L_x_421) ;  /* 0x0000006000017945 */ /* 0x000fe80003800000 */
[----:B------:R0:W-:Y:S01]  /*a8d0*/  @!P5 STG.E.U8 desc[UR36][R8.64+0x79], R87 ;  /* 0x000079570800d986 */ /* 0x0001e2000c101124 */
[----:B------:R-:W-:Y:S05]  /*a8e0*/  @P6 BRA `(.L_x_422) ;  /* 0x00000000000c6947 */ /* 0x000fea0003800000 */
[----:B------:R-:W0:Y:S02]  /*a8f0*/  LDG.E.U8 R16, desc[UR36][R14.64+0x80] ;  /* 0x000080240e107981 */ /* 0x000e24000c1e1100 */
[----:B0-----:R-:W-:-:S05]  /*a900*/  PRMT R3, R16, 0x8880, RZ ;  /* 0x0000888010037816 */ /* 0x001fca00000000ff */
[----:B------:R-:W-:-:S07]  /*a910*/  IMAD R2, R3, R18, RZ ;  /* 0x0000001203027224 */ /* 0x000fce00078e02ff */
.L_x_422:
[----:B------:R-:W-:Y:S05]  /*a920*/  BSYNC B1 ;  /* 0x0000000000017941 */ /* 0x000fea0003800000 */
.L_x_421:
[----:B0-----:R-:W-:Y:S01]  /*a930*/  @!P6 IMAD R3, R88, R17, R2 ;  /* 0x000000115803e224 */ /* 0x001fe200078e0202 */
[----:B------:R-:W-:Y:S04]  /*a940*/  BSSY B1, `(.L_x_423) ;  /* 0x0000006000017945 */ /* 0x000fe80003800000 */
[----:B------:R0:W-:Y:S01]  /*a950*/  @!P6 STG.E.U8 desc[UR36][R6.64+0x80], R3 ;  /* 0x000080030600e986 */ /* 0x0001e2000c101124 */
[----:B------:R-:W-:Y:S05]  /*a960*/  @P1 BRA `(.L_x_424) ;  /* 0x00000000000c1947 */ /* 0x000fea0003800000 */
[----:B------:R-:W0:Y:S02]  /*a970*/  LDG.E.U8 R16, desc[UR36][R14.64+0x81] ;  /* 0x000081240e107981 */ /* 0x000e24000c1e1100 */
[----:B0-----:R-:W-:-:S05]  /*a980*/  PRMT R3, R16, 0x8880, RZ ;  /* 0x0000888010037816 */ /* 0x001fca00000000ff */
[----:B------:R-:W-:-:S07]  /*a990*/  IMAD R2, R3, R18, RZ ;  /* 0x0000001203027224 */ /* 0x000fce00078e02ff */
.L_x_424:
[----:B------:R-:W-:Y:S05]  /*a9a0*/  BSYNC B1 ;  /* 0x0000000000017941 */ /* 0x000fea0003800000 */
.L_x_423:
        /* <DEDUP_REMOVED lines=12> */
.L_x_426:
[----:B------:R-:W-:Y:S05]  /*aa70*/  BSYNC B1 ;  /* 0x0000000000017941 */ /* 0x000fea0003800000 */
.L_x_425:
[----:B0-----:R-:W-:Y:S01]  /*aa80*/  @!P4 IMAD R3, R90, R17, R2 ;  /* 0x000000115a03c224 */ /* 0x001fe200078e0202 */
[----:B------:R-:W-:Y:S04]  /*aa90*/  BSSY B1, `(.L_x_427) ;  /* 0x0000006000017945 */ /* 0x000fe80003800000 */
[----:B------:R0:W-:Y:S01]  /*aaa0*/  @!P4 STG.E.U8 desc[UR36][R8.64+0x80], R3 ;  /* 0x000080030800c986 */ /* 0x0001e2000c101124 */
[----:B------:R-:W-:Y:S05]  /*aab0*/  @P3 BRA `(.L_x_428) ;  /* 0x00000000000c3947 */ /* 0x000fea0003800000 */
[----:B------:R-:W0:Y:S02]  /*aac0*/  LDG.E.U8 R16, desc[UR36][R156.64+0x81] ;  /* 0x000081249c107981 */ /* 0x000e24000c1e1100 */
[----:B0-----:R-:W-:-:S05]  /*aad0*/  PRMT R3, R16, 0x8880, RZ ;  /* 0x0000888010037816 */ /* 0x001fca00000000ff */
[----:B------:R-:W-:-:S07]  /*aae0*/  IMAD R2, R3, R18, RZ ;  /* 0x0000001203027224 */ /* 0x000fce00078e02ff */
.L_x_428:
[----:B------:R-:W-:Y:S05]  /*aaf0*/  BSYNC B1 ;  /* 0x0000000000017941 */ /* 0x000fea0003800000 */
.L_x_427:
[----:B------:R-:W-:Y:S01]  /*ab00*/  @!P3 IMAD R91, R91, R17, R2 ;  /* 0x000000115b5bb224 */ /* 0x000fe200078e0202 */
[----:B------:R-:W-:Y:S04]  /*ab10*/  BSSY B1, `(.L_x_429) ;  /* 0x0000006000017945 */ /* 0x000fe80003800000 */
[----:B------:R0:W-:Y:S01]  /*ab20*/  @!P3 STG.E.U8 desc[UR36][R8.64+0x81], R91 ;  /* 0x0000815b0800b986 */ /* 0x0001e2000c101124 */
[----:B------:R-:W-:Y:S05]  /*ab30*/  @P5 BRA `(.L_x_430) ;  /* 0x00000000000c5947 */ /* 0x000fea0003800000 */
[----:B------:R-:W0:Y:S02]  /*ab40*/  LDG.E.U8 R16, desc[UR36][R14.64+0x88] ;  /* 0x000088240e107981 */ /* 0x000e24000c1e1100 */
[----:B0-----:R-:W-:-:S05]  /*ab50*/  PRMT R3, R16, 0x8880, RZ ;  /* 0x0000888010037816 */ /* 0x001fca00000000ff */
[----:B------:R-:W-:-:S07]  /*ab60*/  IMAD R2, R3, R18, RZ ;  /* 0x0000001203027224 */ /* 0x000fce00078e02ff */
.L_x_430:
[----:B------:R-:W-:Y:S05]  /*ab70*/  BSYNC B1 ;  /* 0x0000000000017941 */ /* 0x000fea0003800000 */
.L_x_429:
[----:B0-----:R-:W-:Y:S01]  /*ab80*/  @!P5 IMAD R3, R92, R17, R2 ;  /* 0x000000115c03d224 */ /* 0x001fe200078e0202 */
[----:B------:R-:W-:Y:S04]  /*ab90*/  BSSY B1, `(.L_x_431) ;  /* 0x0000006000017945 */ /* 0x000fe80003800000 */
[----:B------:R0:W-:Y:S01]  /*aba0*/  @!P5 STG.E.U8 desc[UR36][R6.64+0x88], R3 ;  /* 0x000088030600d986 */ /* 0x0001e2000c101124 */
[----:B------:R-:W-:Y:S05]  /*abb0*/  @P6 BRA `(.L_x_432) ;  /* 0x00000000000c6947 */ /* 0x000fea0003800000 */
[----:B------:R-:W0:Y:S02]  /*abc0*/  LDG.E.U8 R16, desc[UR36][R14.64+0x89] ;  /* 0x000089240e107981 */ /* 0x000e24000c1e1100 */
[----:B0-----:R-:W-:-:S05]  /*abd0*/  PRMT R3, R16, 0x8880, RZ ;  /* 0x0000888010037816 */ /* 0x001fca00000000ff */
[----:B------:R-:W-:-:S07]  /*abe0*/  IMAD R2, R3, R18, RZ ;  /* 0x0000001203027224 */ /* 0x000fce00078e02ff */
.L_x_432:
[----:B------:R-:W-:Y:S05]  /*abf0*/  BSYNC B1 ;  /* 0x0000000000017941 */ /* 0x000fea0003800000 */
.L_x_431:
[----:B------:R-:W-:Y:S01]  /*ac00*/  @!P6 IMAD R93, R93, R17, R2 ;  /* 0x000000115d5de224 */ /* 0x000fe200078e0202 */
[----:B------:R-:W-:Y:S04]  /*ac10*/  BSSY B1, `(.L_x_433) ;  /* 0x0000006000017945 */ /* 0x000fe80003800000 */
[----:B------:R0:W-:Y:S01]  /*ac20*/  @!P6 STG.E.U8 desc[UR36][R6.64+0x89], R93 ;  /* 0x0000895d0600e986 */ /* 0x0001e2000c101124 */
[----:B------:R-:W-:Y:S05]  /*ac30*/  @P1 BRA `(.L_x_434) ;  /* 0x00000000000c1947 */ /* 0x000fea0003800000 */
[----:B------:R-:W0:Y:S02]  /*ac40*/  LDG.E.U8 R16, desc[UR36][R156.64+0x88] ;  /* 0x000088249c107981 */ /* 0x000e24000c1e1100 */
[----:B0-----:R-:W-:-:S05]  /*ac50*/  PRMT R3, R16, 0x8880, RZ ;  /* 0x0000888010037816 */ /* 0x001fca00000000ff */
[----:B------:R-:W-:-:S07]  /*ac60*/  IMAD R2, R3, R18, RZ ;  /* 0x0000001203027224 */ /* 0x000fce00078e02ff */
.L_x_434:
[----:B------:R-:W-:Y:S05]  /*ac70*/  BSYNC B1 ;  /* 0x0000000000017941 */ /* 0x000fea0003800000 */
.L_x_433:
        /* <DEDUP_REMOVED lines=12> */
.L_x_436:
[----:B------:R-:W-:Y:S05]  /*ad40*/  BSYNC B1 ;  /* 0x0000000000017941 */ /* 0x000fea0003800000 */
.L_x_435:
[----:B------:R-:W-:Y:S01]  /*ad50*/  @!P4 IMAD R95, R95, R17, R2 ;  /* 0x000000115f5fc224 */ /* 0x000fe200078e0202 */
[----:B------:R-:W-:Y:S04]  /*ad60*/  BSSY B1, `(.L_x_437) ;  /* 0x0000006000017945 */ /* 0x000fe80003800000 */
[----:B------:R0:W-:Y:S01]  /*ad70*/  @!P4 STG.E.U8 desc[UR36][R8.64+0x89], R95 ;  /* 0x0000895f0800c986 */ /* 0x0001e2000c101124 */
[----:B------:R-:W-:Y:S05]  /*ad80*/  @P3 BRA `(.L_x_438) ;  /* 0x00000000000c3947 */ /* 0x000fea0003800000 */
[----:B------:R-:W0:Y:S02]  /*ad90*/  LDG.E.U8 R16, desc[UR36][R14.64+0x90] ;  /* 0x000090240e107981 */ /* 0x000e24000c1e1100 */
[----:B0-----:R-:W-:-:S05]  /*ada0*/  PRMT R3, R16, 0x8880, RZ ;  /* 0x0000888010037816 */ /* 0x001fca00000000ff */
[----:B------:R-:W-:-:S07]  /*adb0*/  IMAD R2, R3, R18, RZ ;  /* 0x0000001203027224 */ /* 0x000fce00078e02ff */
.L_x_438:
[----:B------:R-:W-:Y:S05]  /*adc0*/  BSYNC B1 ;  /* 0x0000000000017941 */ /* 0x000fea0003800000 */
.L_x_437:
[----:B0-----:R-:W-:Y:S01]  /*add0*/  @!P3 IMAD R3, R96, R17, R2 ;  /* 0x000000116003b224 */ /* 0x001fe200078e0202 */
[----:B------:R-:W-:Y:S04]  /*ade0*/  BSSY B1, `(.L_x_439) ;  /* 0x0000006000017945 */ /* 0x000fe80003800000 */
[----:B------:R0:W-:Y:S01]  /*adf0*/  @!P3 STG.E.U8 desc[UR36][R6.64+0x90], R3 ;  /* 0x000090030600b986 */ /* 0x0001e2000c101124 */
[----:B------:R-:W-:Y:S05]  /*ae00*/  @P5 BRA `(.L_x_440) ;  /* 0x00000000000c5947 */ /* 0x000fea0003800000 */
[----:B------:R-:W0:Y:S02]  /*ae10*/  LDG.E.U8 R16, desc[UR36][R14.64+0x91] ;  /* 0x000091240e107981 */ /* 0x000e24000c1e1100 */
[----:B0-----:R-:W-:-:S05]  /*ae20*/  PRMT R3, R16, 0x8880, RZ ;  /* 0x0000888010037816 */ /* 0x001fca00000000ff */
[----:B------:R-:W-:-:S07]  /*ae30*/  IMAD R2, R3, R18, RZ ;  /* 0x0000001203027224 */ /* 0x000fce00078e02ff */
.L_x_440:
[----:B------:R-:W-:Y:S05]  /*ae40*/  BSYNC B1 ;  /* 0x0000000000017941 */ /* 0x000fea0003800000 */
.L_x_439:
[----:B------:R-:W-:Y:S01]  /*ae50*/  @!P5 IMAD R97, R97, R17, R2 ;  /* 0x000000116161d224 */ /* 0x000fe200078e0202 */
[----:B------:R-:W-:Y:S04]  /*ae60*/  BSSY B1, `(.L_x_441) ;  /* 0x0000006000017945 */ /* 0x000fe80003800000 */
[----:B------:R0:W-:Y:S01]  /*ae70*/  @!P5 STG.E.U8 desc[UR36][R6.64+0x91], R97 ;  /* 0x000091610600d986 */ /* 0x0001e2000c101124 */
[----:B------:R-:W-:Y:S05]  /*ae80*/  @P6 BRA `(.L_x_442) ;  /* 0x00000000000c6947 */ /* 0x000fea0003800000 */
[----:B------:R-:W0:Y:S02]  /*ae90*/  LDG.E.U8 R16, desc[UR36][R156.64+0x90] ;  /* 0x000090249c107981 */ /* 0x000e24000c1e1100 */
[----:B0-----:R-:W-:-:S05]  /*aea0*/  PRMT R3, R16, 0x8880, RZ ;  /* 0x0000888010037816 */ /* 0x001fca00000000ff */
[----:B------:R-:W-:-:S07]  /*aeb0*/  IMAD R2, R3, R18, RZ ;  /* 0x0000001203027224 */ /* 0x000fce00078e02ff */
.L_x_442:
[----:B------:R-:W-:Y:S05]  /*aec0*/  BSYNC B1 ;  /* 0x0000000000017941 */ /* 0x000fea0003800000 */
.L_x_441:
[----:B0-----:R-:W-:Y:S01]  /*aed0*/  @!P6 IMAD R3, R98, R17, R2 ;  /* 0x000000116203e224 */ /* 0x001fe200078e0202 */
[----:B------:R-:W-:Y:S04]  /*aee0*/  BSSY B1, `(.L_x_443) ;  /* 0x0000006000017945 */ /* 0x000fe80003800000 */
[----:B------:R0:W-:Y:S01]  /*aef0*/  @!P6 STG.E.U8 desc[UR36][R8.64+0x90], R3 ;  /* 0x000090030800e986 */ /* 0x0001e2000c101124 */
[----:B------:R-:W-:Y:S05]  /*af00*/  @P1 BRA `(.L_x_444) ;  /* 0x00000000000c1947 */ /* 0x000fea0003800000 */
[----:B------:R-:W0:Y:S02]  /*af10*/  LDG.E.U8 R16, desc[UR36][R156.64+0x91] ;  /* 0x000091249c107981 */ /* 0x000e24000c1e1100 */
[----:B0-----:R-:W-:-:S05]  /*af20*/  PRMT R3, R16, 0x8880, RZ ;  /* 0x0000888010037816 */ /* 0x001fca00000000ff */
[----:B------:R-:W-:-:S07]  /*af30*/  IMAD R2, R3, R18, RZ ;  /* 0x0000001203027224 */ /* 0x000fce00078e02ff */
.L_x_444:
[----:B------:R-:W-:Y:S05]  /*af40*/  BSYNC B1 ;  /* 0x0000000000017941 */ /* 0x000fea0003800000 */
.L_x_443:
        /* <DEDUP_REMOVED lines=12> */
.L_x_446:
[----:B------:R-:W-:Y:S05]  /*b010*/  BSYNC B1 ;  /* 0x0000000000017941 */ /* 0x000fea0003800000 */
.L_x_445:
[----:B0-----:R-:W-:Y:S01]  /*b020*/  @!P4 IMAD R3, R100, R17, R2 ;  /* 0x000000116403c224 */ /* 0x001fe200078e0202 */
[----:B------:R-:W-:Y:S04]  /*b030*/  BSSY B1, `(.L_x_447) ;  /* 0x0000006000017945 */ /* 0x000fe80003800000 */
[----:B------:R0:W-:Y:S01]  /*b040*/  @!P4 STG.E.U8 desc[UR36][R6.64+0x98], R3 ;  /* 0x000098030600c986 */ /* 0x0001e2000c101124 */
[----:B------:R-:W-:Y:S05]  /*b050*/  @P3 BRA `(.L_x_448) ;  /* 0x00000000000c3947 */ /* 0x000fea0003800000 */
[----:B------:R-:W0:Y:S02]  /*b060*/  LDG.E.U8 R16, desc[UR36][R14.64+0x99] ;  /* 0x000099240e107981 */ /* 0x000e24000c1e1100 */
[----:B0-----:R-:W-:-:S05]  /*b070*/  PRMT R3, R16, 0x8880, RZ ;  /* 0x0000888010037816 */ /* 0x001fca00000000ff */
[----:B------:R-:W-:-:S07]  /*b080*/  IMAD R2, R3, R18, RZ ;  /* 0x0000001203027224 */ /* 0x000fce00078e02ff */
.L_x_448:
[----:B------:R-:W-:Y:S05]  /*b090*/  BSYNC B1 ;  /* 0x0000000000017941 */ /* 0x000fea0003800000 */
.L_x_447:
[----:B------:R-:W-:Y:S01]  /*b0a0*/  @!P3 IMAD R101, R101, R17, R2 ;  /* 0x000000116565b224 */ /* 0x000fe200078e0202 */
[----:B------:R-:W-:Y:S04]  /*b0b0*/  BSSY B1, `(.L_x_449) ;  /* 0x0000006000017945 */ /* 0x000fe80003800000 */
[----:B------:R0:W-:Y:S01]  /*b0c0*/  @!P3 STG.E.U8 desc[UR36][R6.64+0x99], R101 ;  /* 0x000099650600b986 */ /* 0x0001e2000c101124 */
[----:B------:R-:W-:Y:S05]  /*b0d0*/  @P5 BRA `(.L_x_450) ;  /* 0x00000000000c5947 */ /* 0x000fea0003800000 */
[----:B------:R-:W0:Y:S02]  /*b0e0*/  LDG.E.U8 R16, desc[UR36][R156.64+0x98] ;  /* 0x000098249c107981 */ /* 0x000e24000c1e1100 */
[----:B0-----:R-:W-:-:S05]  /*b0f0*/  PRMT R3, R16, 0x8880, RZ ;  /* 0x0000888010037816 */ /* 0x001fca00000000ff */
[----:B------:R-:W-:-:S07]  /*b100*/  IMAD R2, R3, R18, RZ ;  /* 0x0000001203027224 */ /* 0x000fce00078e02ff */
.L_x_450:
[----:B------:R-:W-:Y:S05]  /*b110*/  BSYNC B1 ;  /* 0x0000000000017941 */ /* 0x000fea0003800000 */
.L_x_449:
[----:B0-----:R-:W-:Y:S01]  /*b120*/  @!P5 IMAD R3, R102, R17, R2 ;  /* 0x000000116603d224 */ /* 0x001fe200078e0202 */
[----:B------:R-:W-:Y:S04]  /*b130*/  BSSY B1, `(.L_x_451) ;  /* 0x0000006000017945 */ /* 0x000fe80003800000 */
[----:B------:R0:W-:Y:S01]  /*b140*/  @!P5 STG.E.U8 desc[UR36][R8.64+0x98], R3 ;  /* 0x000098030800d986 */ /* 0x0001e2000c101124 */
[----:B------:R-:W-:Y:S05]  /*b150*/  @P6 BRA `(.L_x_452) ;  /* 0x00000000000c6947 */ /* 0x000fea0003800000 */
[----:B------:R-:W0:Y:S02]  /*b160*/  LDG.E.U8 R16, desc[UR36][R156.64+0x99] ;  /* 0x000099249c107981 */ /* 0x000e24000c1e1100 */
[----:B0-----:R-:W-:-:S05]  /*b170*/  PRMT R3, R16, 0x8880, RZ ;  /* 0x0000888010037816 */ /* 0x001fca00000000ff */
[----:B------:R-:W-:-:S07]  /*b180*/  IMAD R2, R3, R18, RZ ;  /* 0x0000001203027224 */ /* 0x000fce00078e02ff */
.L_x_452:
[----:B------:R-:W-:Y:S05]  /*b190*/  BSYNC B1 ;  /* 0x0000000000017941 */ /* 0x000fea0003800000 */
.L_x_451:
[----:B------:R-:W-:Y:S01]  /*b1a0*/  @!P6 IMAD R103, R103, R17, R2 ;  /* 0x000000116767e224 */ /* 0x000fe200078e0202 */
[----:B------:R-:W-:Y:S04]  /*b1b0*/  BSSY B1, `(.L_x_453) ;  /* 0x0000006000017945 */ /* 0x000fe80003800000 */
[----:B------:R0:W-:Y:S01]  /*b1c0*/  @!P6 STG.E.U8 desc[UR36][R8.64+0x99], R103 ;  /* 0x000099670800e986 */ /* 0x0001e2000c101124 */
[----:B------:R-:W-:Y:S05]  /*b1d0*/  @P1 BRA `(.L_x_454) ;  /* 0x00000000000c1947 */ /* 0x000fea0003800000 */
[----:B------:R-:W0:Y:S02]  /*b1e0*/  LDG.E.U8 R16, desc[UR36][R14.64+0xa0] ;  /* 0x0000a0240e107981 */ /* 0x000e24000c1e1100 */
[----:B0-----:R-:W-:-:S05]  /*b1f0*/  PRMT R3, R16, 0x8880, RZ ;  /* 0x0000888010037816 */ /* 0x001fca00000000ff */
[----:B------:R-:W-:-:S07]  /*b200*/  IMAD R2, R3, R18, RZ ;  /* 0x0000001203027224 */ /* 0x000fce00078e02ff */
.L_x_454:
[----:B------:R-:W-:Y:S05]  /*b210*/  BSYNC B1 ;  /* 0x0000000000017941 */ /* 0x000fea0003800000 */
.L_x_453:
        /* <DEDUP_REMOVED lines=12> */
.L_x_456:
[----:B------:R-:W-:Y:S05]  /*b2e0*/  BSYNC B1 ;  /* 0x0000000000017941 */ /* 0x000fea0003800000 */
.L_x_455:
[----:B------:R-:W-:Y:S01]  /*b2f0*/  @!P4 IMAD R105, R105, R17, R2 ;  /* 0x000000116969c224 */ /* 0x000fe200078e0202 */
[----:B------:R-:W-:Y:S04]  /*b300*/  BSSY B1, `(.L_x_457) ;  /* 0x0000006000017945 */ /* 0x000fe80003800000 */
[----:B------:R0:W-:Y:S01]  /*b310*/  @!P4 STG.E.U8 desc[UR36][R6.64+0xa1], R105 ;  /* 0x0000a1690600c986 */ /* 0x0001e2000c101124 */
[----:B------:R-:W-:Y:S05]  /*b320*/  @P3 BRA `(.L_x_458) ;  /* 0x00000000000c3947 */ /* 0x000fea0003800000 */
[----:B------:R-:W0:Y:S02]  /*b330*/  LDG.E.U8 R16, desc[UR36][R156.64+0xa0] ;  /* 0x0000a0249c107981 */ /* 0x000e24000c1e1100 */
[----:B0-----:R-:W-:-:S05]  /*b340*/  PRMT R3, R16, 0x8880, RZ ;  /* 0x0000888010037816 */ /* 0x001fca00000000ff */
[----:B------:R-:W-:-:S07]  /*b350*/  IMAD R2, R3, R18, RZ ;  /* 0x0000001203027224 */ /* 0x000fce00078e02ff */
.L_x_458:
[----:B------:R-:W-:Y:S05]  /*b360*/  BSYNC B1 ;  /* 0x0000000000017941 */ /* 0x000fea0003800000 */
.L_x_457:
[----:B0-----:R-:W-:Y:S01]  /*b370*/  @!P3 IMAD R3, R106, R17, R2 ;  /* 0x000000116a03b224 */ /* 0x001fe200078e0202 */
[----:B------:R-:W-:Y:S04]  /*b380*/  BSSY B1, `(.L_x_459) ;  /* 0x0000006000017945 */ /* 0x000fe80003800000 */
[----:B------:R0:W-:Y:S01]  /*b390*/  @!P3 STG.E.U8 desc[UR36][R8.64+0xa0], R3 ;  /* 0x0000a0030800b986 */ /* 0x0001e2000c101124 */
[----:B------:R-:W-:Y:S05]  /*b3a0*/  @P5 BRA `(.L_x_460) ;  /* 0x00000000000c5947 */ /* 0x000fea0003800000 */
[----:B------:R-:W0:Y:S02]  /*b3b0*/  LDG.E.U8 R16, desc[UR36][R156.64+0xa1] ;  /* 0x0000a1249c107981 */ /* 0x000e24000c1e1100 */
[----:B0-----:R-:W-:-:S05]  /*b3c0*/  PRMT R3, R16, 0x8880, RZ ;  /* 0x0000888010037816 */ /* 0x001fca00000000ff */
[----:B------:R-:W-:-:S07]  /*b3d0*/  IMAD R2, R3, R18, RZ ;  /* 0x0000001203027224 */ /* 0x000fce00078e02ff */
.L_x_460:
[----:B------:R-:W-:Y:S05]  /*b3e0*/  BSYNC B1 ;  /* 0x0000000000017941 */ /* 0x000fea0003800000 */
.L_x_459:
[----:B------:R-:W-:Y:S01]  /*b3f0*/  @!P5 IMAD R107, R107, R17, R2 ;  /* 0x000000116b6bd224 */ /* 0x000fe200078e0202 */
[----:B------:R-:W-:Y:S04]  /*b400*/  BSSY B1, `(.L_x_461) ;  /* 0x0000006000017945 */ /* 0x000fe80003800000 */
[----:B------:R0:W-:Y:S01]  /*b410*/  @!P5 STG.E.U8 desc[UR36][R8.64+0xa1], R107 ;  /* 0x0000a16b0800d986 */ /* 0x0001e2000c101124 */
[----:B------:R-:W-:Y:S05]  /*b420*/  @P6 BRA `(.L_x_462) ;  /* 0x00000000000c6947 */ /* 0x000fea0003800000 */
[----:B------:R-:W0:Y:S02]  /*b430*/  LDG.E.U8 R16, desc[UR36][R14.64+0xa8] ;  /* 0x0000a8240e107981 */ /* 0x000e24000c1e1100 */
[----:B0-----:R-:W-:-:S05]  /*b440*/  PRMT R3, R16, 0x8880, RZ ;  /* 0x0000888010037816 */ /* 0x001fca00000000ff */
[----:B------:R-:W-:-:S07]  /*b450*/  IMAD R2, R3, R18, RZ ;  /* 0x0000001203027224 */ /* 0x000fce00078e02ff */
.L_x_462:
[----:B------:R-:W-:Y:S05]  /*b460*/  BSYNC B1 ;  /* 0x0000000000017941 */ /* 0x000fea0003800000 */
.L_x_461:
[----:B0-----:R-:W-:Y:S01]  /*b470*/  @!P6 IMAD R3, R108, R17, R2 ;  /* 0x000000116c03e224 */ /* 0x001fe200078e0202 */
[----:B------:R-:W-:Y:S04]  /*b480*/  BSSY B1, `(.L_x_463) ;  /* 0x0000006000017945 */ /* 0x000fe80003800000 */
[----:B------:R0:W-:Y:S01]  /*b490*/  @!P6 STG.E.U8 desc[UR36][R6.64+0xa8], R3 ;  /* 0x0000a8030600e986 */ /* 0x0001e2000c101124 */
[----:B------:R-:W-:Y:S05]  /*b4a0*/  @P1 BRA `(.L_x_464) ;  /* 0x00000000000c1947 */ /* 0x000fea0003800000 */
[----:B------:R-:W0:Y:S02]  /*b4b0*/  LDG.E.U8 R16, desc[UR36][R14.64+0xa9] ;  /* 0x0000a9240e107981 */ /* 0x000e24000c1e1100 */
[----:B0-----:R-:W-:-:S05]  /*b4c0*/  PRMT R3, R16, 0x8880, RZ ;  /* 0x0000888010037816 */ /* 0x001fca00000000ff */
[----:B------:R-:W-:-:S07]  /*b4d0*/  IMAD R2, R3, R18, RZ ;  /* 0x0000001203027224 */ /* 0x000fce00078e02ff */
.L_x_464:
[----:B------:R-:W-:Y:S05]  /*b4e0*/  BSYNC B1 ;  /* 0x0000000000017941 */ /* 0x000fea0003800000 */
.L_x_463:
        /* <DEDUP_REMOVED lines=12> */
.L_x_466:
[----:B------:R-:W-:Y:S05]  /*b5b0*/  BSYNC B1 ;  /* 0x0000000000017941 */ /* 0x000fea0003800000 */
.L_x_465:
[----:B0-----:R-:W-:Y:S01]  /*b5c0*/  @!P4 IMAD R3, R110, R17, R2 ;  /* 0x000000116e03c224 */ /* 0x001fe200078e0202 */
[----:B------:R-:W-:Y:S04]  /*b5d0*/  BSSY B1, `(.L_x_467) ;  /* 0x0000006000017945 */ /* 0x000fe80003800000 */
[----:B------:R0:W-:Y:S01]  /*b5e0*/  @!P4 STG.E.U8 desc[UR36][R8.64+0xa8], R3 ;  /* 0x0000a8030800c986 */ /* 0x0001e2000c101124 */
[----:B------:R-:W-:Y:S05]  /*b5f0*/  @P3 BRA `(.L_x_468) ;  /* 0x00000000000c3947 */ /* 0x000fea0003800000 */
[----:B------:R-:W0:Y:S02]  /*b600*/  LDG.E.U8 R16, desc[UR36][R156.64+0xa9] ;  /* 0x0000a9249c107981 */ /* 0x000e24000c1e1100 */
[----:B0-----:R-:W-:-:S05]  /*b610*/  PRMT R3, R16, 0x8880, RZ ;  /* 0x0000888010037816 */ /* 0x001fca00000000ff */
[----:B------:R-:W-:-:S07]  /*b620*/  IMAD R2, R3, R18, RZ ;  /* 0x0000001203027224 */ /* 0x000fce00078e02ff */
.L_x_468:
[----:B------:R-:W-:Y:S05]  /*b630*/  BSYNC B1 ;  /* 0x0000000000017941 */ /* 0x000fea0003800000 */
.L_x_467:
[----:B------:R-:W-:Y:S01]  /*b640*/  @!P3 IMAD R111, R111, R17, R2 ;  /* 0x000000116f6fb224 */ /* 0x000fe200078e0202 */
[----:B------:R-:W-:Y:S04]  /*b650*/  BSSY B1, `(.L_x_469) ;  /* 0x0000006000017945 */ /* 0x000fe80003800000 */
[----:B------:R0:W-:Y:S01]  /*b660*/  @!P3 STG.E.U8 desc[UR36][R8.64+0xa9], R111 ;  /* 0x0000a96f0800b986 */ /* 0x0001e2000c101124 */
[----:B------:R-:W-:Y:S05]  /*b670*/  @P5 BRA `(.L_x_470) ;  /* 0x00000000000c5947 */ /* 0x000fea0003800000 */
[----:B------:R-:W0:Y:S02]  /*b680*/  LDG.E.U8 R16, desc[UR36][R14.64+0xb0] ;  /* 0x0000b0240e107981 */ /* 0x000e24000c1e1100 */
[----:B0-----:R-:W-:-:S05]  /*b690*/  PRMT R3, R16, 0x8880, RZ ;  /* 0x0000888010037816 */ /* 0x001fca00000000ff */
[----:B------:R-:W-:-:S07]  /*b6a0*/  IMAD R2, R3, R18, RZ ;  /* 0x0000001203027224 */ /* 0x000fce00078e02ff */
.L_x_470:
[----:B------:R-:W-:Y:S05]  /*b6b0*/  BSYNC B1 ;  /* 0x0000000000017941 */ /* 0x000fea0003800000 */
.L_x_469:
[----:B0-----:R-:W-:Y:S01]  /*b6c0*/  @!P5 IMAD R3, R112, R17, R2 ;  /* 0x000000117003d224 */ /* 0x001fe200078e0202 */
[----:B------:R-:W-:Y:S04]  /*b6d0*/  BSSY B1, `(.L_x_471) ;  /* 0x0000006000017945 */ /* 0x000fe80003800000 */
[----:B------:R0:W-:Y:S01]  /*b6e0*/  @!P5 STG.E.U8 desc[UR36][R6.64+0xb0], R3 ;  /* 0x0000b0030600d986 */ /* 0x0001e2000c101124 */
[----:B------:R-:W-:Y:S05]  /*b6f0*/  @P6 BRA `(.L_x_472) ;  /* 0x00000000000c6947 */ /* 0x000fea0003800000 */
[----:B------:R-:W0:Y:S02]  /*b700*/  LDG.E.U8 R16, desc[UR36][R14.64+0xb1] ;  /* 0x0000b1240e107981 */ /* 0x000e24000c1e1100 */
[----:B0-----:R-:W-:-:S05]  /*b710*/  PRMT R3, R16, 0x8880, RZ ;  /* 0x0000888010037816 */ /* 0x001fca00000000ff */
[----:B------:R-:W-:-:S07]  /*b720*/  IMAD R2, R3, R18, RZ ;  /* 0x0000001203027224 */ /* 0x000fce00078e02ff */
.L_x_472:
[----:B------:R-:W-:Y:S05]  /*b730*/  BSYNC B1 ;  /* 0x0000000000017941 */ /* 0x000fea0003800000 */
.L_x_471:
[----:B------:R-:W-:Y:S01]  /*b740*/  @!P6 IMAD R113, R113, R17, R2 ;  /* 0x000000117171e224 */ /* 0x000fe200078e0202 */
[----:B------:R-:W-:Y:S04]  /*b750*/  BSSY B1, `(.L_x_473) ;  /* 0x0000006000017945 */ /* 0x000fe80003800000 */
[----:B------:R0:W-:Y:S01]  /*b760*/  @!P6 STG.E.U8 desc[UR36][R6.64+0xb1], R113 ;  /* 0x0000b1710600e986 */ /* 0x0001e2000c101124 */
[----:B------:R-:W-:Y:S05]  /*b770*/  @P1 BRA `(.L_x_474) ;  /* 0x00000000000c1947 */ /* 0x000fea0003800000 */
[----:B------:R-:W0:Y:S02]  /*b780*/  LDG.E.U8 R16, desc[UR36][R156.64+0xb0] ;  /* 0x0000b0249c107981 */ /* 0x000e24000c1e1100 */
[----:B0-----:R-:W-:-:S05]  /*b790*/  PRMT R3, R16, 0x8880, RZ ;  /* 0x0000888010037816 */ /* 0x001fca00000000ff */
[----:B------:R-:W-:-:S07]  /*b7a0*/  IMAD R2, R3, R18, RZ ;  /* 0x0000001203027224 */ /* 0x000fce00078e02ff */
.L_x_474:
[----:B------:R-:W-:Y:S05]  /*b7b0*/  BSYNC B1 ;  /* 0x0000000000017941 */ /* 0x000fea0003800000 */
.L_x_473:
        /* <DEDUP_REMOVED lines=12> */
.L_x_476:
[----:B------:R-:W-:Y:S05]  /*b880*/  BSYNC B1 ;  /* 0x0000000000017941 */ /* 0x000fea0003800000 */
.L_x_475:
[----:B------:R-:W-:Y:S01]  /*b890*/  @!P4 IMAD R115, R115, R17, R2 ;  /* 0x000000117373c224 */ /* 0x000fe200078e0202 */
[----:B------:R-:W-:Y:S04]  /*b8a0*/  BSSY B1, `(.L_x_477) ;  /* 0x0000006000017945 */ /* 0x000fe80003800000 */
[----:B------:R0:W-:Y:S01]  /*b8b0*/  @!P4 STG.E.U8 desc[UR36][R8.64+0xb1], R115 ;  /* 0x0000b1730800c986 */ /* 0x0001e2000c101124 */
[----:B------:R-:W-:Y:S05]  /*b8c0*/  @P3 BRA `(.L_x_478) ;  /* 0x00000000000c3947 */ /* 0x000fea0003800000 */
[----:B------:R-:W0:Y:S02]  /*b8d0*/  LDG.E.U8 R16, desc[UR36][R14.64+0xb8] ;  /* 0x0000b8240e107981 */ /* 0x000e24000c1e1100 */
[----:B0-----:R-:W-:-:S05]  /*b8e0*/  PRMT R3, R16, 0x8880, RZ ;  /* 0x0000888010037816 */ /* 0x001fca00000000ff */
[----:B------:R-:W-:-:S07]  /*b8f0*/  IMAD R2, R3, R18, RZ ;  /* 0x0000001203027224 */ /* 0x000fce00078e02ff */
.L_x_478:
[----:B------:R-:W-:Y:S05]  /*b900*/  BSYNC B1 ;  /* 0x0000000000017941 */ /* 0x000fea0003800000 */
.L_x_477:
[----:B0-----:R-:W-:Y:S01]  /*b910*/  @!P3 IMAD R3, R116, R17, R2 ;  /* 0x000000117403b224 */ /* 0x001fe200078e0202 */
[----:B------:R-:W-:Y:S04]  /*b920*/  BSSY B1, `(.L_x_479) ;  /* 0x0000006000017945 */ /* 0x000fe80003800000 */
[----:B------:R0:W-:Y:S01]  /*b930*/  @!P3 STG.E.U8 desc[UR36][R6.64+0xb8], R3 ;  /* 0x0000b8030600b986 */ /* 0x0001e2000c101124 */
[----:B------:R-:W-:Y:S05]  /*b940*/  @P5 BRA `(.L_x_480) ;  /* 0x00000000000c5947 */ /* 0x000fea0003800000 */
[----:B------:R-:W0:Y:S02]  /*b950*/  LDG.E.U8 R16, desc[UR36][R14.64+0xb9] ;  /* 0x0000b9240e107981 */ /* 0x000e24000c1e1100 */
[----:B0-----:R-:W-:-:S05]  /*b960*/  PRMT R3, R16, 0x8880, RZ ;  /* 0x0000888010037816 */ /* 0x001fca00000000ff */
[----:B------:R-:W-:-:S07]  /*b970*/  IMAD R2, R3, R18, RZ ;  /* 0x0000001203027224 */ /* 0x000fce00078e02ff */
.L_x_480:
[----:B------:R-:W-:Y:S05]  /*b980*/  BSYNC B1 ;  /* 0x0000000000017941 */ /* 0x000fea0003800000 */
.L_x_479:
[----:B------:R-:W-:Y:S01]  /*b990*/  @!P5 IMAD R117, R117, R17, R2 ;  /* 0x000000117575d224 */ /* 0x000fe200078e0202 */
[----:B------:R-:W-:Y:S04]  /*b9a0*/  BSSY B1, `(.L_x_481) ;  /* 0x0000006000017945 */ /* 0x000fe80003800000 */
[----:B------:R0:W-:Y:S01]  /*b9b0*/  @!P5 STG.E.U8 desc[UR36][R6.64+0xb9], R117 ;  /* 0x0000b9750600d986 */ /* 0x0001e2000c101124 */
[----:B------:R-:W-:Y:S05]  /*b9c0*/  @P6 BRA `(.L_x_482) ;  /* 0x00000000000c6947 */ /* 0x000fea0003800000 */
[----:B------:R-:W0:Y:S02]  /*b9d0*/  LDG.E.U8 R16, desc[UR36][R156.64+0xb8] ;  /* 0x0000b8249c107981 */ /* 0x000e24000c1e1100 */
[----:B0-----:R-:W-:-:S05]  /*b9e0*/  PRMT R3, R16, 0x8880, RZ ;  /* 0x0000888010037816 */ /* 0x001fca00000000ff */
[----:B------:R-:W-:-:S07]  /*b9f0*/  IMAD R2, R3, R18, RZ ;  /* 0x0000001203027224 */ /* 0x000fce00078e02ff */
.L_x_482:
[----:B------:R-:W-:Y:S05]  /*ba00*/  BSYNC B1 ;  /* 0x0000000000017941 */ /* 0x000fea0003800000 */
.L_x_481:
[----:B0-----:R-:W-:Y:S01]  /*ba10*/  @!P6 IMAD R3, R118, R17, R2 ;  /* 0x000000117603e224 */ /* 0x001fe200078e0202 */
[----:B------:R-:W-:Y:S04]  /*ba20*/  BSSY B1, `(.L_x_483) ;  /* 0x0000006000017945 */ /* 0x000fe80003800000 */
[----:B------:R0:W-:Y:S01]  /*ba30*/  @!P6 STG.E.U8 desc[UR36][R8.64+0xb8], R3 ;  /* 0x0000b8030800e986 */ /* 0x0001e2000c101124 */
[----:B------:R-:W-:Y:S05]  /*ba40*/  @P1 BRA `(.L_x_484) ;  /* 0x00000000000c1947 */ /* 0x000fea0003800000 */
[----:B------:R-:W0:Y:S02]  /*ba50*/  LDG.E.U8 R16, desc[UR36][R156.64+0xb9] ;  /* 0x0000b9249c107981 */ /* 0x000e24000c1e1100 */
[----:B0-----:R-:W-:-:S05]  /*ba60*/  PRMT R3, R16, 0x8880, RZ ;  /* 0x0000888010037816 */ /* 0x001fca00000000ff */
[----:B------:R-:W-:-:S07]  /*ba70*/  IMAD R2, R3, R18, RZ ;  /* 0x0000001203027224 */ /* 0x000fce00078e02ff */
.L_x_484:
[----:B------:R-:W-:Y:S05]  /*ba80*/  BSYNC B1 ;  /* 0x0000000000017941 */ /* 0x000fea0003800000 */
.L_x_483:
        /* <DEDUP_REMOVED lines=12> */
.L_x_486:
[----:B------:R-:W-:Y:S05]  /*bb50*/  BSYNC B1 ;  /* 0x0000000000017941 */ /* 0x000fea0003800000 */
.L_x_485:
[----:B0-----:R-:W-:Y:S01]  /*bb60*/  @!P4 IMAD R3, R120, R17, R2 ;  /* 0x000000117803c224 */ /* 0x001fe200078e0202 */
[----:B------:R-:W-:Y:S04]  /*bb70*/  BSSY B1, `(.L_x_487) ;  /* 0x0000006000017945 */ /* 0x000fe80003800000 */
[----:B------:R0:W-:Y:S01]  /*bb80*/  @!P4 STG.E.U8 desc[UR36][R6.64+0xc0], R3 ;  /* 0x0000c0030600c986 */ /* 0x0001e2000c101124 */
[----:B------:R-:W-:Y:S05]  /*bb90*/  @P3 BRA `(.L_x_488) ;  /* 0x00000000000c3947 */ /* 0x000fea0003800000 */
[----:B------:R-:W0:Y:S02]  /*bba0*/  LDG.E.U8 R16, desc[UR36][R14.64+0xc1] ;  /* 0x0000c1240e107981 */ /* 0x000e24000c1e1100 */
[----:B0-----:R-:W-:-:S05]  /*bbb0*/  PRMT R3, R16, 0x8880, RZ ;  /* 0x0000888010037816 */ /* 0x001fca00000000ff */
[----:B------:R-:W-:-:S07]  /*bbc0*/  IMAD R2, R3, R18, RZ ;  /* 0x0000001203027224 */ /* 0x000fce00078e02ff */
.L_x_488:
[----:B------:R-:W-:Y:S05]  /*bbd0*/  BSYNC B1 ;  /* 0x0000000000017941 */ /* 0x000fea0003800000 */
.L_x_487:
[----:B------:R-:W-:Y:S01]  /*bbe0*/  @!P3 IMAD R121, R121, R17, R2 ;  /* 0x000000117979b224 */ /* 0x000fe200078e0202 */
[----:B------:R-:W-:Y:S04]  /*bbf0*/  BSSY B1, `(.L_x_489) ;  /* 0x0000006000017945 */ /* 0x000fe80003800000 */
[----:B------:R0:W-:Y:S01]  /*bc00*/  @!P3 STG.E.U8 desc[UR36][R6.64+0xc1], R121 ;  /* 0x0000c1790600b986 */ /* 0x0001e2000c101124 */
[----:B------:R-:W-:Y:S05]  /*bc10*/  @P5 BRA `(.L_x_490) ;  /* 0x00000000000c5947 */ /* 0x000fea0003800000 */
[----:B------:R-:W0:Y:S02]  /*bc20*/  LDG.E.U8 R16, desc[UR36][R156.64+0xc0] ;  /* 0x0000c0249c107981 */ /* 0x000e24000c1e1100 */
[----:B0-----:R-:W-:-:S05]  /*bc30*/  PRMT R3, R16, 0x8880, RZ ;  /* 0x0000888010037816 */ /* 0x001fca00000000ff */
[----:B------:R-:W-:-:S07]  /*bc40*/  IMAD R2, R3, R18, RZ ;  /* 0x0000001203027224 */ /* 0x000fce00078e02ff */
.L_x_490:
[----:B------:R-:W-:Y:S05]  /*bc50*/  BSYNC B1 ;  /* 0x0000000000017941 */ /* 0x000fea0003800000 */
.L_x_489:
[----:B0-----:R-:W-:Y:S01]  /*bc60*/  @!P5 IMAD R3, R122, R17, R2 ;  /* 0x000000117a03d224 */ /* 0x001fe200078e0202 */
[----:B------:R-:W-:Y:S04]  /*bc70*/  BSSY B1, `(.L_x_491) ;  /* 0x0000006000017945 */ /* 0x000fe80003800000 */
[----:B------:R0:W-:Y:S01]  /*bc80*/  @!P5 STG.E.U8 desc[UR36][R8.64+0xc0], R3 ;  /* 0x0000c0030800d986 */ /* 0x0001e2000c101124 */
[----:B------:R-:W-:Y:S05]  /*bc90*/  @P6 BRA `(.L_x_492) ;  /* 0x00000000000c6947 */ /* 0x000fea0003800000 */
[----:B------:R-:W0:Y:S02]  /*bca0*/  LDG.E.U8 R16, desc[UR36][R156.64+0xc1] ;  /* 0x0000c1249c107981 */ /* 0x000e24000c1e1100 */
[----:B0-----:R-:W-:-:S05]  /*bcb0*/  PRMT R3, R16, 0x8880, RZ ;  /* 0x0000888010037816 */ /* 0x001fca00000000ff */
[----:B------:R-:W-:-:S07]  /*bcc0*/  IMAD R2, R3, R18, RZ ;  /* 0x0000001203027224 */ /* 0x000fce00078e02ff */
.L_x_492:
[----:B------:R-:W-:Y:S05]  /*bcd0*/  BSYNC B1 ;  /* 0x0000000000017941 */ /* 0x000fea0003800000 */
.L_x_491:
[----:B------:R-:W-:Y:S01]  /*bce0*/  @!P6 IMAD R123, R123, R17, R2 ;  /* 0x000000117b7be224 */ /* 0x000fe200078e0202 */
[----:B------:R-:W-:Y:S04]  /*bcf0*/  BSSY B1, `(.L_x_493) ;  /* 0x0000006000017945 */ /* 0x000fe80003800000 */
[----:B------:R0:W-:Y:S01]  /*bd00*/  @!P6 STG.E.U8 desc[UR36][R8.64+0xc1], R123 ;  /* 0x0000c17b0800e986 */ /* 0x0001e2000c101124 */
[----:B------:R-:W-:Y:S05]  /*bd10*/  @P1 BRA `(.L_x_494) ;  /* 0x00000000000c1947 */ /* 0x000fea0003800000 */
[----:B------:R-:W0:Y:S02]  /*bd20*/  LDG.E.U8 R16, desc[UR36][R14.64+0xc8] ;  /* 0x0000c8240e107981 */ /* 0x000e24000c1e1100 */
[----:B0-----:R-:W-:-:S05]  /*bd30*/  PRMT R3, R16, 0x8880, RZ ;  /* 0x0000888010037816 */ /* 0x001fca00000000ff */
[----:B------:R-:W-:-:S07]  /*bd40*/  IMAD R2, R3, R18, RZ ;  /* 0x0000001203027224 */ /* 0x000fce00078e02ff */
.L_x_494:
[----:B------:R-:W-:Y:S05]  /*bd50*/  BSYNC B1 ;  /* 0x0000000000017941 */ /* 0x000fea0003800000 */
.L_x_493:
        /* <DEDUP_REMOVED lines=12> */
.L_x_496:
[----:B------:R-:W-:Y:S05]  /*be20*/  BSYNC B1 ;  /* 0x0000000000017941 */ /* 0x000fea0003800000 */
.L_x_495:
[----:B------:R-:W-:Y:S01]  /*be30*/  @!P4 IMAD R125, R125, R17, R2 ;  /* 0x000000117d7dc224 */ /* 0x000fe200078e0202 */
[----:B------:R-:W-:Y:S04]  /*be40*/  BSSY B1, `(.L_x_497) ;  /* 0x0000006000017945 */ /* 0x000fe80003800000 */
[----:B------:R0:W-:Y:S01]  /*be50*/  @!P4 STG.E.U8 desc[UR36][R6.64+0xc9], R125 ;  /* 0x0000c97d0600c986 */ /* 0x0001e2000c101124 */
[----:B------:R-:W-:Y:S05]  /*be60*/  @P3 BRA `(.L_x_498) ;  /* 0x00000000000c3947 */ /* 0x000fea0003800000 */
[----:B------:R-:W0:Y:S02]  /*be70*/  LDG.E.U8 R16, desc[UR36][R156.64+0xc8] ;  /* 0x0000c8249c107981 */ /* 0x000e24000c1e1100 */
[----:B0-----:R-:W-:-:S05]  /*be80*/  PRMT R3, R16, 0x8880, RZ ;  /* 0x0000888010037816 */ /* 0x001fca00000000ff */
[----:B------:R-:W-:-:S07]  /*be90*/  IMAD R2, R3, R18, RZ ;  /* 0x0000001203027224 */ /* 0x000fce00078e02ff */
.L_x_498:
[----:B------:R-:W-:Y:S05]  /*bea0*/  BSYNC B1 ;  /* 0x0000000000017941 */ /* 0x000fea0003800000 */
.L_x_497:
[----:B0-----:R-:W-:Y:S01]  /*beb0*/  @!P3 IMAD R3, R126, R17, R2 ;  /* 0x000000117e03b224 */ /* 0x001fe200078e0202 */
[----:B------:R-:W-:Y:S04]  /*bec0*/  BSSY B1, `(.L_x_499) ;  /* 0x0000006000017945 */ /* 0x000fe80003800000 */
[----:B------:R0:W-:Y:S01]  /*bed0*/  @!P3 STG.E.U8 desc[UR36][R8.64+0xc8], R3 ;  /* 0x0000c8030800b986 */ /* 0x0001e2000c101124 */
[----:B------:R-:W-:Y:S05]  /*bee0*/  @P5 BRA `(.L_x_500) ;  /* 0x00000000000c5947 */ /* 0x000fea0003800000 */
[----:B------:R-:W0:Y:S02]  /*bef0*/  LDG.E.U8 R16, desc[UR36][R156.64+0xc9] ;  /* 0x0000c9249c107981 */ /* 0x000e24000c1e1100 */
[----:B0-----:R-:W-:-:S05]  /*bf00*/  PRMT R3, R16, 0x8880, RZ ;  /* 0x0000888010037816 */ /* 0x001fca00000000ff */
[----:B------:R-:W-:-:S07]  /*bf10*/  IMAD R2, R3, R18, RZ ;  /* 0x0000001203027224 */ /* 0x000fce00078e02ff */
.L_x_500:
[----:B------:R-:W-:Y:S05]  /*bf20*/  BSYNC B1 ;  /* 0x0000000000017941 */ /* 0x000fea0003800000 */
.L_x_499:
[----:B------:R-:W-:Y:S01]  /*bf30*/  @!P5 IMAD R127, R127, R17, R2 ;  /* 0x000000117f7fd224 */ /* 0x000fe200078e0202 */
[----:B------:R-:W-:Y:S04]  /*bf40*/  BSSY B1, `(.L_x_501) ;  /* 0x0000006000017945 */ /* 0x000fe80003800000 */
[----:B------:R0:W-:Y:S01]  /*bf50*/  @!P5 STG.E.U8 desc[UR36][R8.64+0xc9], R127 ;  /* 0x0000c97f0800d986 */ /* 0x0001e2000c101124 */
[----:B------:R-:W-:Y:S05]  /*bf60*/  @P6 BRA `(.L_x_502) ;  /* 0x00000000000c6947 */ /* 0x000fea0003800000 */
[----:B------:R-:W0:Y:S02]  /*bf70*/  LDG.E.U8 R16, desc[UR36][R14.64+0xd0] ;  /* 0x0000d0240e107981 */ /* 0x000e24000c1e1100 */
[----:B0-----:R-:W-:-:S05]  /*bf80*/  PRMT R3, R16, 0x8880, RZ ;  /* 0x0000888010037816 */ /* 0x001fca00000000ff */
[----:B------:R-:W-:-:S07]  /*bf90*/  IMAD R2, R3, R18, RZ ;  /* 0x0000001203027224 */ /* 0x000fce00078e02ff */
.L_x_502:
[----:B------:R-:W-:Y:S05]  /*bfa0*/  BSYNC B1 ;  /* 0x0000000000017941 */ /* 0x000fea0003800000 */
.L_x_501:
[----:B0-----:R-:W-:Y:S01]  /*bfb0*/  @!P6 IMAD R3, R128, R17, R2 ;  /* 0x000000118003e224 */ /* 0x001fe200078e0202 */
[----:B------:R-:W-:Y:S04]  /*bfc0*/  BSSY B1, `(.L_x_503) ;  /* 0x0000006000017945 */ /* 0x000fe80003800000 */
[----:B------:R0:W-:Y:S01]  /*bfd0*/  @!P6 STG.E.U8 desc[UR36][R6.64+0xd0], R3 ;  /* 0x0000d0030600e986 */ /* 0x0001e2000c101124 */
[----:B------:R-:W-:Y:S05]  /*bfe0*/  @P1 BRA `(.L_x_504) ;  /* 0x00000000000c1947 */ /* 0x000fea0003800000 */
[----:B------:R-:W0:Y:S02]  /*bff0*/  LDG.E.U8 R16, desc[UR36][R14.64+0xd1] ;  /* 0x0000d1240e107981 */ /* 0x000e24000c1e1100 */
[----:B0-----:R-:W-:-:S05]  /*c000*/  PRMT R3, R16, 0x8880, RZ ;  /* 0x0000888010037816 */ /* 0x001fca00000000ff */
[----:B------:R-:W-:-:S07]  /*c010*/  IMAD R2, R3, R18, RZ ;  /* 0x0000001203027224 */ /* 0x000fce00078e02ff */
.L_x_504:
[----:B------:R-:W-:Y:S05]  /*c020*/  BSYNC B1 ;  /* 0x0000000000017941 */ /* 0x000fea0003800000 */
.L_x_503:
        /* <DEDUP_REMOVED lines=12> */
.L_x_506:
[----:B------:R-:W-:Y:S05]  /*c0f0*/  BSYNC B1 ;  /* 0x0000000000017941 */ /* 0x000fea0003800000 */
.L_x_505:
[----:B0-----:R-:W-:Y:S01]  /*c100*/  @!P4 IMAD R3, R130, R17, R2 ;  /* 0x000000118203c224 */ /* 0x001fe200078e0202 */
[----:B------:R-:W-:Y:S04]  /*c110*/  BSSY B1, `(.L_x_507) ;  /* 0x0000006000017945 */ /* 0x000fe80003800000 */
[----:B------:R0:W-:Y:S01]  /*c120*/  @!P4 STG.E.U8 desc[UR36][R8.64+0xd0], R3 ;  /* 0x0000d0030800c986 */ /* 0x0001e2000c101124 */
[----:B------:R-:W-:Y:S05]  /*c130*/  @P3 BRA `(.L_x_508) ;  /* 0x00000000000c3947 */ /* 0x000fea0003800000 */
[----:B------:R-:W0:Y:S02]  /*c140*/  LDG.E.U8 R16, desc[UR36][R156.64+0xd1] ;  /* 0x0000d1249c107981 */ /* 0x000e24000c1e1100 */
[----:B0-----:R-:W-:-:S05]  /*c150*/  PRMT R3, R16, 0x8880, RZ ;  /* 0x0000888010037816 */ /* 0x001fca00000000ff */
[----:B------:R-:W-:-:S07]  /*c160*/  IMAD R2, R3, R18, RZ ;  /* 0x0000001203027224 */ /* 0x000fce00078e02ff */
.L_x_508:
[----:B------:R-:W-:Y:S05]  /*c170*/  BSYNC B1 ;  /* 0x0000000000017941 */ /* 0x000fea0003800000 */
.L_x_507:
[----:B------:R-:W-:Y:S01]  /*c180*/  @!P3 IMAD R131, R131, R17, R2 ;  /* 0x000000118383b224 */ /* 0x000fe200078e0202 */
[----:B------:R-:W-:Y:S04]  /*c190*/  BSSY B1, `(.L_x_509) ;  /* 0x0000006000017945 */ /* 0x000fe80003800000 */
[----:B------:R0:W-:Y:S01]  /*c1a0*/  @!P3 STG.E.U8 desc[UR36][R8.64+0xd1], R131 ;  /* 0x0000d1830800b986 */ /* 0x0001e2000c101124 */
[----:B------:R-:W-:Y:S05]  /*c1b0*/  @P5 BRA `(.L_x_510) ;  /* 0x00000000000c5947 */ /* 0x000fea0003800000 */
[----:B------:R-:W0:Y:S02]  /*c1c0*/  LDG.E.U8 R16, desc[UR36][R14.64+0xd8] ;  /* 0x0000d8240e107981 */ /* 0x000e24000c1e1100 */
[----:B0-----:R-:W-:-:S05]  /*c1d0*/  PRMT R3, R16, 0x8880, RZ ;  /* 0x0000888010037816 */ /* 0x001fca00000000ff */
[----:B------:R-:W-:-:S07]  /*c1e0*/  IMAD R2, R3, R18, RZ ;  /* 0x0000001203027224 */ /* 0x000fce00078e02ff */
.L_x_510:
[----:B------:R-:W-:Y:S05]  /*c1f0*/  BSYNC B1 ;  /* 0x0000000000017941 */ /* 0x000fea0003800000 */
.L_x_509:
[----:B0-----:R-:W-:Y:S01]  /*c200*/  @!P5 IMAD R3, R132, R17, R2 ;  /* 0x000000118403d224 */ /* 0x001fe200078e0202 */
[----:B------:R-:W-:Y:S04]  /*c210*/  BSSY B1, `(.L_x_511) ;  /* 0x0000006000017945 */ /* 0x000fe80003800000 */
[----:B------:R0:W-:Y:S01]  /*c220*/  @!P5 STG.E.U8 desc[UR36][R6.64+0xd8], R3 ;  /* 0x0000d8030600d986 */ /* 0x0001e2000c101124 */
[----:B------:R-:W-:Y:S05]  /*c230*/  @P6 BRA `(.L_x_512) ;  /* 0x00000000000c6947 */ /* 0x000fea0003800000 */
[----:B------:R-:W0:Y:S02]  /*c240*/  LDG.E.U8 R16, desc[UR36][R14.64+0xd9] ;  /* 0x0000d9240e107981 */ /* 0x000e24000c1e1100 */
[----:B0-----:R-:W-:-:S05]  /*c250*/  PRMT R3, R16, 0x8880, RZ ;  /* 0x0000888010037816 */ /* 0x001fca00000000ff */
[----:B------:R-:W-:-:S07]  /*c260*/  IMAD R2, R3, R18, RZ ;  /* 0x0000001203027224 */ /* 0x000fce00078e02ff */
.L_x_512:
[----:B------:R-:W-:Y:S05]  /*c270*/  BSYNC B1 ;  /* 0x0000000000017941 */ /* 0x000fea0003800000 */
.L_x_511:
[----:B------:R-:W-:Y:S01]  /*c280*/  @!P6 IMAD R133, R133, R17, R2 ;  /* 0x000000118585e224 */ /* 0x000fe200078e0202 */
[----:B------:R-:W-:Y:S04]  /*c290*/  BSSY B1, `(.L_x_513) ;  /* 0x0000006000017945 */ /* 0x000fe80003800000 */
[----:B------:R0:W-:Y:S01]  /*c2a0*/  @!P6 STG.E.U8 desc[UR36][R6.64+0xd9], R133 ;  /* 0x0000d9850600e986 */ /* 0x0001e2000c101124 */
[----:B------:R-:W-:Y:S05]  /*c2b0*/  @P1 BRA `(.L_x_514) ;  /* 0x00000000000c1947 */ /* 0x000fea0003800000 */
[----:B------:R-:W0:Y:S02]  /*c2c0*/  LDG.E.U8 R16, desc[UR36][R156.64+0xd8] ;  /* 0x0000d8249c107981 */ /* 0x000e24000c1e1100 */
[----:B0-----:R-:W-:-:S05]  /*c2d0*/  PRMT R3, R16, 0x8880, RZ ;  /* 0x0000888010037816 */ /* 0x001fca00000000ff */
[----:B------:R-:W-:-:S07]  /*c2e0*/  IMAD R2, R3, R18, RZ ;  /* 0x0000001203027224 */ /* 0x000fce00078e02ff */
.L_x_514:
[----:B------:R-:W-:Y:S05]  /*c2f0*/  BSYNC B1 ;  /* 0x0000000000017941 */ /* 0x000fea0003800000 */
.L_x_513:
        /* <DEDUP_REMOVED lines=12> */
.L_x_516:
[----:B------:R-:W-:Y:S05]  /*c3c0*/  BSYNC B1 ;  /* 0x0000000000017941 */ /* 0x000fea0003800000 */
.L_x_515:
[----:B------:R-:W-:Y:S01]  /*c3d0*/  @!P4 IMAD R135, R135, R17, R2 ;  /* 0x000000118787c224 */ /* 0x000fe200078e0202 */
[----:B------:R-:W-:Y:S04]  /*c3e0*/  BSSY B1, `(.L_x_517) ;  /* 0x0000006000017945 */ /* 0x000fe80003800000 */
[----:B------:R0:W-:Y:S01]  /*c3f0*/  @!P4 STG.E.U8 desc[UR36][R8.64+0xd9], R135 ;  /* 0x0000d9870800c986 */ /* 0x0001e2000c101124 */
[----:B------:R-:W-:Y:S05]  /*c400*/  @P3 BRA `(.L_x_518) ;  /* 0x00000000000c3947 */ /* 0x000fea0003800000 */
[----:B------:R-:W0:Y:S02]  /*c410*/  LDG.E.U8 R16, desc[UR36][R14.64+0xe0] ;  /* 0x0000e0240e107981 */ /* 0x000e24000c1e1100 */
[----:B0-----:R-:W-:-:S05]  /*c420*/  PRMT R3, R16, 0x8880, RZ ;  /* 0x0000888010037816 */ /* 0x001fca00000000ff */
[----:B------:R-:W-:-:S07]  /*c430*/  IMAD R2, R3, R18, RZ ;  /* 0x0000001203027224 */ /* 0x000fce00078e02ff */
.L_x_518:
[----:B------:R-:W-:Y:S05]  /*c440*/  BSYNC B1 ;  /* 0x0000000000017941 */ /* 0x000fea0003800000 */
.L_x_517:
[----:B0-----:R-:W-:Y:S01]  /*c450*/  @!P3 IMAD R3, R136, R17, R2 ;  /* 0x000000118803b224 */ /* 0x001fe200078e0202 */
[----:B------:R-:W-:Y:S04]  /*c460*/  BSSY B1, `(.L_x_519) ;  /* 0x0000006000017945 */ /* 0x000fe80003800000 */
[----:B------:R0:W-:Y:S01]  /*c470*/  @!P3 STG.E.U8 desc[UR36][R6.64+0xe0], R3 ;  /* 0x0000e0030600b986 */ /* 0x0001e2000c101124 */
[----:B------:R-:W-:Y:S05]  /*c480*/  @P5 BRA `(.L_x_520) ;  /* 0x00000000000c5947 */ /* 0x000fea0003800000 */
[----:B------:R-:W0:Y:S02]  /*c490*/  LDG.E.U8 R16, desc[UR36][R14.64+0xe1] ;  /* 0x0000e1240e107981 */ /* 0x000e24000c1e1100 */
[----:B0-----:R-:W-:-:S05]  /*c4a0*/  PRMT R3, R16, 0x8880, RZ ;  /* 0x0000888010037816 */ /* 0x001fca00000000ff */
[----:B------:R-:W-:-:S07]  /*c4b0*/  IMAD R2, R3, R18, RZ ;  /* 0x0000001203027224 */ /* 0x000fce00078e02ff */
.L_x_520:
[----:B------:R-:W-:Y:S05]  /*c4c0*/  BSYNC B1 ;  /* 0x0000000000017941 */ /* 0x000fea0003800000 */
.L_x_519:
[----:B------:R-:W-:Y:S01]  /*c4d0*/  @!P5 IMAD R137, R137, R17, R2 ;  /* 0x000000118989d224 */ /* 0x000fe200078e0202 */
[----:B------:R-:W-:Y:S04]  /*c4e0*/  BSSY B1, `(.L_x_521) ;  /* 0x0000006000017945 */ /* 0x000fe80003800000 */
[----:B------:R0:W-:Y:S01]  /*c4f0*/  @!P5 STG.E.U8 desc[UR36][R6.64+0xe1], R137 ;  /* 0x0000e1890600d986 */ /* 0x0001e2000c101124 */
[----:B------:R-:W-:Y:S05]  /*c500*/  @P6 BRA `(.L_x_522) ;  /* 0x00000000000c6947 */ /* 0x000fea0003800000 */
[----:B------:R-:W0:Y:S02]  /*c510*/  LDG.E.U8 R16, desc[UR36][R156.64+0xe0] ;  /* 0x0000e0249c107981 */ /* 0x000e24000c1e1100 */
[----:B0-----:R-:W-:-:S05]  /*c520*/  PRMT R3, R16, 0x8880, RZ ;  /* 0x0000888010037816 */ /* 0x001fca00000000ff */
[----:B------:R-:W-:-:S07]  /*c530*/  IMAD R2, R3, R18, RZ ;  /* 0x0000001203027224 */ /* 0x000fce00078e02ff */
.L_x_522:
[----:B------:R-:W-:Y:S05]  /*c540*/  BSYNC B1 ;  /* 0x0000000000017941 */ /* 0x000fea0003800000 */
.L_x_521:
[----:B0-----:R-:W-:Y:S01]  /*c550*/  @!P6 IMAD R3, R138, R17, R2 ;  /* 0x000000118a03e224 */ /* 0x001fe200078e0202 */
[----:B------:R-:W-:Y:S04]  /*c560*/  BSSY B1, `(.L_x_523) ;  /* 0x0000006000017945 */ /* 0x000fe80003800000 */
[----:B------:R0:W-:Y:S01]  /*c570*/  @!P6 STG.E.U8 desc[UR36][R8.64+0xe0], R3 ;  /* 0x0000e0030800e986 */ /* 0x0001e2000c101124 */
[----:B------:R-:W-:Y:S05]  /*c580*/  @P1 BRA `(.L_x_524) ;  /* 0x00000000000c1947 */ /* 0x000fea0003800000 */
[----:B------:R-:W0:Y:S02]  /*c590*/  LDG.E.U8 R16, desc[UR36][R156.64+0xe1] ;  /* 0x0000e1249c107981 */ /* 0x000e24000c1e1100 */
[----:B0-----:R-:W-:-:S05]  /*c5a0*/  PRMT R3, R16, 0x8880, RZ ;  /* 0x0000888010037816 */ /* 0x001fca00000000ff */
[----:B------:R-:W-:-:S07]  /*c5b0*/  IMAD R2, R3, R18, RZ ;  /* 0x0000001203027224 */ /* 0x000fce00078e02ff */
.L_x_524:
[----:B------:R-:W-:Y:S05]  /*c5c0*/  BSYNC B1 ;  /* 0x0000000000017941 */ /* 0x000fea0003800000 */
.L_x_523:
        /* <DEDUP_REMOVED lines=12> */
.L_x_526:
[----:B------:R-:W-:Y:S05]  /*c690*/  BSYNC B1 ;  /* 0x0000000000017941 */ /* 0x000fea0003800000 */
.L_x_525:
[----:B0-----:R-:W-:Y:S01]  /*c6a0*/  @!P5 IMAD R3, R140, R17, R2 ;  /* 0x000000118c03d224 */ /* 0x001fe200078e0202 */
[----:B------:R-:W-:Y:S04]  /*c6b0*/  BSSY B1, `(.L_x_527) ;  /* 0x0000006000017945 */ /* 0x000fe80003800000 */
[----:B------:R0:W-:Y:S01]  /*c6c0*/  @!P5 STG.E.U8 desc[UR36][R6.64+0xe8], R3 ;  /* 0x0000e8030600d986 */ /* 0x0001e2000c101124 */
[----:B------:R-:W-:Y:S05]  /*c6d0*/  @P3 BRA `(.L_x_528) ;  /* 0x00000000000c3947 */ /* 0x000fea0003800000 */
[----:B------:R-:W0:Y:S02]  /*c6e0*/  LDG.E.U8 R16, desc[UR36][R14.64+0xe9] ;  /* 0x0000e9240e107981 */ /* 0x000e24000c1e1100 */
[----:B0-----:R-:W-:-:S05]  /*c6f0*/  PRMT R3, R16, 0x8880, RZ ;  /* 0x0000888010037816 */ /* 0x001fca00000000ff */
[----:B------:R-:W-:-:S07]  /*c700*/  IMAD R2, R3, R18, RZ ;  /* 0x0000001203027224 */ /* 0x000fce00078e02ff */
.L_x_528:
[----:B------:R-:W-:Y:S05]  /*c710*/  BSYNC B1 ;  /* 0x0000000000017941 */ /* 0x000fea0003800000 */
.L_x_527:
[----:B------:R-:W-:Y:S01]  /*c720*/  @!P3 IMAD R141, R141, R17, R2 ;  /* 0x000000118d8db224 */ /* 0x000fe200078e0202 */
[----:B------:R-:W-:Y:S04]  /*c730*/  BSSY B1, `(.L_x_529) ;  /* 0x0000006000017945 */ /* 0x000fe80003800000 */
[----:B------:R0:W-:Y:S01]  /*c740*/  @!P3 STG.E.U8 desc[UR36][R6.64+0xe9], R141 ;  /* 0x0000e98d0600b986 */ /* 0x0001e2000c101124 */
[----:B------:R-:W-:Y:S05]  /*c750*/  @P1 BRA `(.L_x_530) ;  /* 0x00000000000c1947 */ /* 0x000fea0003800000 */
[----:B------:R-:W0:Y:S02]  /*c760*/  LDG.E.U8 R16, desc[UR36][R156.64+0xe8] ;  /* 0x0000e8249c107981 */ /* 0x000e24000c1e1100 */
[----:B0-----:R-:W-:-:S05]  /*c770*/  PRMT R3, R16, 0x8880, RZ ;  /* 0x0000888010037816 */ /* 0x001fca00000000ff */
[----:B------:R-:W-:-:S07]  /*c780*/  IMAD R2, R3, R18, RZ ;  /* 0x0000001203027224 */ /* 0x000fce00078e02ff */
.L_x_530:
[----:B------:R-:W-:Y:S05]  /*c790*/  BSYNC B1 ;  /* 0x0000000000017941 */ /* 0x000fea0003800000 */
.L_x_529:
[----:B0-----:R-:W-:Y:S01]  /*c7a0*/  @!P1 IMAD R3, R142, R17, R2 ;  /* 0x000000118e039224 */ /* 0x001fe200078e0202 */
[----:B------:R-:W-:Y:S04]  /*c7b0*/  BSSY B1, `(.L_x_531) ;  /* 0x0000006000017945 */ /* 0x000fe80003800000 */
[----:B------:R0:W-:Y:S01]  /*c7c0*/  @!P1 STG.E.U8 desc[UR36][R8.64+0xe8], R3 ;  /* 0x0000e80308009986 */ /* 0x0001e2000c101124 */
[----:B------:R-:W-:Y:S05]  /*c7d0*/  @P6 BRA `(.L_x_532) ;  /* 0x00000000000c6947 */ /* 0x000fea0003800000 */
[----:B------:R-:W0:Y:S02]  /*c7e0*/  LDG.E.U8 R16, desc[UR36][R156.64+0xe9] ;  /* 0x0000e9249c107981 */ /* 0x000e24000c1e1100 */
[----:B0-----:R-:W-:-:S05]  /*c7f0*/  PRMT R3, R16, 0x8880, RZ ;  /* 0x0000888010037816 */ /* 0x001fca00000000ff */
[----:B------:R-:W-:-:S07]  /*c800*/  IMAD R2, R3, R18, RZ ;  /* 0x0000001203027224 */ /* 0x000fce00078e02ff */
.L_x_532:
[----:B------:R-:W-:Y:S05]  /*c810*/  BSYNC B1 ;  /* 0x0000000000017941 */ /* 0x000fea0003800000 */
.L_x_531:
[----:B------:R-:W-:Y:S01]  /*c820*/  @!P6 IMAD R143, R143, R17, R2 ;  /* 0x000000118f8fe224 */ /* 0x000fe200078e0202 */
[----:B------:R-:W-:Y:S04]  /*c830*/  BSSY B1, `(.L_x_533) ;  /* 0x0000006000017945 */ /* 0x000fe80003800000 */
[----:B------:R0:W-:Y:S01]  /*c840*/  @!P6 STG.E.U8 desc[UR36][R8.64+0xe9], R143 ;  /* 0x0000e98f0800e986 */ /* 0x0001e2000c101124 */
[----:B------:R-:W-:Y:S05]  /*c850*/  @P4 BRA `(.L_x_534) ;  /* 0x00000000000c4947 */ /* 0x000fea0003800000 */
[----:B------:R-:W0:Y:S02]  /*c860*/  LDG.E.U8 R16, desc[UR36][R14.64+0xf0] ;  /* 0x0000f0240e107981 */ /* 0x000e24000c1e1100 */
[----:B0-----:R-:W-:-:S05]  /*c870*/  PRMT R3, R16, 0x8880, RZ ;  /* 0x0000888010037816 */ /* 0x001fca00000000ff */
[----:B------:R-:W-:-:S07]  /*c880*/  IMAD R2, R3, R18, RZ ;  /* 0x0000001203027224 */ /* 0x000fce00078e02ff */
.L_x_534:
[----:B------:R-:W-:Y:S05]  /*c890*/  BSYNC B1 ;  /* 0x0000000000017941 */ /* 0x000fea0003800000 */
.L_x_533:
[----:B------:R-:W-:Y:S01]  /*c8a0*/  ISETP.LT.OR P3, PT, R0, 0xf2, !P2 ;  /* 0x000000f20000780c */ /* 0x000fe20005761670 */
[----:B0-----:R-:W-:Y:S01]  /*c8b0*/  @!P4 IMAD R3, R144, R17, R2 ;  /* 0x000000119003c224 */ /* 0x001fe200078e0202 */
[----:B------:R-:W-:Y:S01]  /*c8c0*/  BSSY B1, `(.L_x_535) ;  /* 0x000000b000017945 */ /* 0x000fe20003800000 */
[C---:B------:R-:W-:Y:S02]  /*c8d0*/  ISETP.LT.OR P1, PT, R0.reuse, 0xf1, !P0 ;  /* 0x000000f10000780c */ /* 0x040fe40004721670 */
[C---:B------:R-:W-:Y:S01]  /*c8e0*/  ISETP.LT.OR P5, PT, R0.reuse, 0xf2, !P0 ;  /* 0x000000f20000780c */ /* 0x040fe200047a1670 */
[----:B------:R0:W-:Y:S01]  /*c8f0*/  @!P4 STG.E.U8 desc[UR36][R6.64+0xf0], R3 ;  /* 0x0000f0030600c986 */ /* 0x0001e2000c101124 */
[C---:B------:R-:W-:Y:S02]  /*c900*/  ISETP.LT.OR P4, PT, R0.reuse, 0xf9, !P2 ;  /* 0x000000f90000780c */ /* 0x040fe40005781670 */
[C---:B------:R-:W-:Y:S02]  /*c910*/  ISETP.LT.OR P2, PT, R0.reuse, 0xfa, !P2 ;  /* 0x000000fa0000780c */ /* 0x040fe40005741670 */
[----:B------:R-:W-:-:S02]  /*c920*/  ISETP.LT.OR P6, PT, R0, 0xf9, !P0 ;  /* 0x000000f90000780c */ /* 0x000fc400047c1670 */
[----:B------:R-:W-:Y:S11]  /*c930*/  @P3 BRA `(.L_x_536) ;  /* 0x00000000000c3947 */ /* 0x000ff60003800000 */
[----:B------:R-:W0:Y:S02]  /*c940*/  LDG.E.U8 R16, desc[UR36][R14.64+0xf1] ;  /* 0x0000f1240e107981 */ /* 0x000e24000c1e1100 */
[----:B0-----:R-:W-:-:S05]  /*c950*/  PRMT R3, R16, 0x8880, RZ ;  /* 0x0000888010037816 */ /* 0x001fca00000000ff */
[----:B------:R-:W-:-:S07]  /*c960*/  IMAD R2, R3, R18, RZ ;  /* 0x0000001203027224 */ /* 0x000fce00078e02ff */
.L_x_536:
[----:B------:R-:W-:Y:S05]  /*c970*/  BSYNC B1 ;  /* 0x0000000000017941 */ /* 0x000fea0003800000 */
.L_x_535:
[----:B------:R-:W-:Y:S01]  /*c980*/  @!P3 IMAD R145, R145, R17, R2 ;  /* 0x000000119191b224 */ /* 0x000fe200078e0202 */
[----:B------:R-:W-:Y:S04]  /*c990*/  BSSY B1, `(.L_x_537) ;  /* 0x0000006000017945 */ /* 0x000fe80003800000 */
[----:B------:R0:W-:Y:S01]  /*c9a0*/  @!P3 STG.E.U8 desc[UR36][R6.64+0xf1], R145 ;  /* 0x0000f1910600b986 */ /* 0x0001e2000c101124 */
[----:B------:R-:W-:Y:S05]  /*c9b0*/  @P1 BRA `(.L_x_538) ;  /* 0x00000000000c1947 */ /* 0x000fea0003800000 */
[----:B------:R-:W0:Y:S02]  /*c9c0*/  LDG.E.U8 R16, desc[UR36][R156.64+0xf0] ;  /* 0x0000f0249c107981 */ /* 0x000e24000c1e1100 */
[----:B0-----:R-:W-:-:S05]  /*c9d0*/  PRMT R3, R16, 0x8880, RZ ;  /* 0x0000888010037816 */ /* 0x001fca00000000ff */
[----:B------:R-:W-:-:S07]  /*c9e0*/  IMAD R2, R3, R18, RZ ;  /* 0x0000001203027224 */ /* 0x000fce00078e02ff */
.L_x_538:
[----:B------:R-:W-:Y:S05]  /*c9f0*/  BSYNC B1 ;  /* 0x0000000000017941 */ /* 0x000fea0003800000 */
.L_x_537:
[----:B0-----:R-:W-:Y:S01]  /*ca00*/  @!P1 IMAD R3, R146, R17, R2 ;  /* 0x0000001192039224 */ /* 0x001fe200078e0202 */
[----:B------:R-:W-:Y:S04]  /*ca10*/  BSSY B1, `(.L_x_539) ;  /* 0x0000006000017945 */ /* 0x000fe80003800000 */
[----:B------:R0:W-:Y:S01]  /*ca20*/  @!P1 STG.E.U8 desc[UR36][R8.64+0xf0], R3 ;  /* 0x0000f00308009986 */ /* 0x0001e2000c101124 */
[----:B------:R-:W-:Y:S05]  /*ca30*/  @P5 BRA `(.L_x_540) ;  /* 0x00000000000c5947 */ /* 0x000fea0003800000 */
[----:B------:R-:W0:Y:S02]  /*ca40*/  LDG.E.U8 R16, desc[UR36][R156.64+0xf1] ;  /* 0x0000f1249c107981 */ /* 0x000e24000c1e1100 */
[----:B0-----:R-:W-:-:S05]  /*ca50*/  PRMT R3, R16, 0x8880, RZ ;  /* 0x0000888010037816 */ /* 0x001fca00000000ff */
[----:B------:R-:W-:-:S07]  /*ca60*/  IMAD R2, R3, R18, RZ ;  /* 0x0000001203027224 */ /* 0x000fce00078e02ff */
.L_x_540:
[----:B------:R-:W-:Y:S05]  /*ca70*/  BSYNC B1 ;  /* 0x0000000000017941 */ /* 0x000fea0003800000 */
.L_x_539:
[----:B------:R-:W-:Y:S01]  /*ca80*/  @!P5 IMAD R147, R147, R17, R2 ;  /* 0x000000119393d224 */ /* 0x000fe200078e0202 */
[----:B------:R-:W-:Y:S04]  /*ca90*/  BSSY B1, `(.L_x_541) ;  /* 0x0000006000017945 */ /* 0x000fe80003800000 */
[----:B------:R0:W-:Y:S01]  /*caa0*/  @!P5 STG.E.U8 desc[UR36][R8.64+0xf1], R147 ;  /* 0x0000f1930800d986 */ /* 0x0001e2000c101124 */
[----:B------:R-:W-:Y:S05]  /*cab0*/  @P4 BRA `(.L_x_542) ;  /* 0x00000000000c4947 */ /* 0x000fea0003800000 */
[----:B------:R-:W0:Y:S02]  /*cac0*/  LDG.E.U8 R16, desc[UR36][R14.64+0xf8] ;  /* 0x0000f8240e107981 */ /* 0x000e24000c1e1100 */
[----:B0-----:R-:W-:-:S05]  /*cad0*/  PRMT R3, R16, 0x8880, RZ ;  /* 0x0000888010037816 */ /* 0x001fca00000000ff */
[----:B------:R-:W-:-:S07]  /*cae0*/  IMAD R2, R3, R18, RZ ;  /* 0x0000001203027224 */ /* 0x000fce00078e02ff */
.L_x_542:
[----:B------:R-:W-:Y:S05]  /*caf0*/  BSYNC B1 ;  /* 0x0000000000017941 */ /* 0x000fea0003800000 */
.L_x_541:
[----:B0-----:R-:W-:Y:S01]  /*cb00*/  @!P4 IMAD R3, R148, R17, R2 ;  /* 0x000000119403c224 */ /* 0x001fe200078e0202 */
[----:B------:R-:W-:Y:S04]  /*cb10*/  BSSY B1, `(.L_x_543) ;  /* 0x0000006000017945 */ /* 0x000fe80003800000 */
[----:B------:R0:W-:Y:S01]  /*cb20*/  @!P4 STG.E.U8 desc[UR36][R6.64+0xf8], R3 ;  /* 0x0000f8030600c986 */ /* 0x0001e2000c101124 */
[----:B------:R-:W-:Y:S05]  /*cb30*/  @P2 BRA `(.L_x_544) ;  /* 0x00000000000c2947 */ /* 0x000fea0003800000 */
[----:B------:R-:W0:Y:S02]  /*cb40*/  LDG.E.U8 R16, desc[UR36][R14.64+0xf9] ;  /* 0x0000f9240e107981 */ /* 0x000e24000c1e1100 */
[----:B0-----:R-:W-:-:S05]  /*cb50*/  PRMT R3, R16, 0x8880, RZ ;  /* 0x0000888010037816 */ /* 0x001fca00000000ff */
[----:B------:R-:W-:-:S07]  /*cb60*/  IMAD R2, R3, R18, RZ ;  /* 0x0000001203027224 */ /* 0x000fce00078e02ff */
.L_x_544:
[----:B------:R-:W-:Y:S05]  /*cb70*/  BSYNC B1 ;  /* 0x0000000000017941 */ /* 0x000fea0003800000 */
.L_x_543:
[----:B------:R-:W-:Y:S01]  /*cb80*/  @!P2 IMAD R149, R149, R17, R2 ;  /* 0x000000119595a224 */ /* 0x000fe200078e0202 */
[----:B------:R-:W-:Y:S04]  /*cb90*/  BSSY B1, `(.L_x_545) ;  /* 0x0000006000017945 */ /* 0x000fe80003800000 */
[----:B------:R0:W-:Y:S01]  /*cba0*/  @!P2 STG.E.U8 desc[UR36][R6.64+0xf9], R149 ;  /* 0x0000f9950600a986 */ /* 0x0001e2000c101124 */
[----:B------:R-:W-:Y:S05]  /*cbb0*/  @P6 BRA `(.L_x_546) ;  /* 0x00000000000c6947 */ /* 0x000fea0003800000 */
[----:B------:R-:W0:Y:S02]  /*cbc0*/  LDG.E.U8 R16, desc[UR36][R156.64+0xf8] ;  /* 0x0000f8249c107981 */ /* 0x000e24000c1e1100 */
[----:B0-----:R-:W-:-:S05]  /*cbd0*/  PRMT R3, R16, 0x8880, RZ ;  /* 0x0000888010037816 */ /* 0x001fca00000000ff */
[----:B------:R-:W-:-:S07]  /*cbe0*/  IMAD R2, R3, R18, RZ ;  /* 0x0000001203027224 */ /* 0x000fce00078e02ff */
.L_x_546:
[----:B------:R-:W-:Y:S05]  /*cbf0*/  BSYNC B1 ;  /* 0x0000000000017941 */ /* 0x000fea0003800000 */
.L_x_545:
[----:B0-----:R-:W-:Y:S01]  /*cc00*/  @!P6 IMAD R3, R150, R17, R2 ;  /* 0x000000119603e224 */ /* 0x001fe200078e0202 */
[----:B------:R-:W-:Y:S01]  /*cc10*/  ISETP.LT.OR P0, PT, R0, 0xfa, !P0 ;  /* 0x000000fa0000780c */ /* 0x000fe20004701670 */
[----:B------:R-:W-:Y:S03]  /*cc20*/  BSSY B1, `(.L_x_547) ;  /* 0x0000006000017945 */ /* 0x000fe60003800000 */
[----:B------:R0:W-:Y:S09]  /*cc30*/  @!P6 STG.E.U8 desc[UR36][R8.64+0xf8], R3 ;  /* 0x0000f8030800e986 */ /* 0x0001f2000c101124 */
[----:B------:R-:W-:Y:S05]  /*cc40*/  @P0 BRA `(.L_x_548) ;  /* 0x00000000000c0947 */ /* 0x000fea0003800000 */
[----:B------:R-:W0:Y:S02]  /*cc50*/  LDG.E.U8 R16, desc[UR36][R156.64+0xf9] ;  /* 0x0000f9249c107981 */ /* 0x000e24000c1e1100 */
[----:B0-----:R-:W-:-:S05]  /*cc60*/  PRMT R3, R16, 0x8880, RZ ;  /* 0x0000888010037816 */ /* 0x001fca00000000ff */
[----:B------:R-:W-:-:S07]  /*cc70*/  IMAD R2, R3, R18, RZ ;  /* 0x0000001203027224 */ /* 0x000fce00078e02ff */
.L_x_548:
[----:B------:R-:W-:Y:S05]  /*cc80*/  BSYNC B1 ;  /* 0x0000000000017941 */ /* 0x000fea0003800000 */
.L_x_547:
[----:B------:R-:W-:Y:S01]  /*cc90*/  IMAD R151, R151, R17, R2 ;  /* 0x0000001197977224 */ /* 0x000fe200078e0202 */
[----:B------:R-:W-:Y:S06]  /*cca0*/  @P0 BRA `(.L_x_549) ;  /* 0x0000003800180947 */ /* 0x000fec0003800000 */
[----:B------:R0:W-:Y:S01]  /*ccb0*/  STG.E.U8 desc[UR36][R8.64+0xf9], R151 ;  /* 0x0000f99708007986 */ /* 0x0001e2000c101124 */
[----:B------:R-:W-:Y:S05]  /*ccc0*/  BRA `(.L_x_549) ;  /* 0x0000003800107947 */ /* 0x000fea0003800000 */
.L_x_36:
[----:B------:R-:W2:Y:S04]  /*ccd0*/  LDL.LU R2, [R1] ;  /* 0x0000000001027983 */ /* 0x000ea80000300800 */
[----:B------:R-:W3:Y:S04]  /*cce0*/  LDL.LU R3, [R1+0xc] ;  /* 0x00000c0001037983 */ /* 0x000ee80000300800 */
[----:B------:R-:W4:Y:S04]  /*ccf0*/  LDL.LU R12, [R1+0x14] ;  /* 0x00001400010c7983 */ /* 0x000f280000300800 */
[----:B------:R-:W5:Y:S04]  /*cd00*/  LDL.LU R13, [R1+0x98] ;  /* 0x00009800010d7983 */ /* 0x000f680000300800 */
        /* <DEDUP_REMOVED lines=61> */
[----:B------:R-:W5:Y:S01]  /*d0e0*/  LDL.LU R178, [R1+0x194] ;  /* 0x0001940001b27983 */ /* 0x000f620000300800 */
[----:B------:R-:W-:-:S03]  /*d0f0*/  ISETP.GE.AND P0, PT, R154, 0x1, PT ;  /* 0x000000019a00780c */ /* 0x000fc60003f06270 */
[----:B------:R-:W5:Y:S04]  /*d100*/  LDL.LU R177, [R1+0x198] ;  /* 0x0001980001b17983 */ /* 0x000f680000300800 */
[----:B------:R-:W5:Y:S04]  /*d110*/  LDL.LU R176, [R1+0x19c] ;  /* 0x00019c0001b07983 */ /* 0x000f680000300800 */
[----:B------:R-:W5:Y:S04]  /*d120*/  LDL.LU R175, [R1+0x1a0] ;  /* 0x0001a00001af7983 */ /* 0x000f680000300800 */
[----:B------:R-:W5:Y:S01]  /*d130*/  LDL.LU R174, [R1+0x1a4] ;  /* 0x0001a40001ae7983 */ /* 0x000f620000300800 */
[----:B------:R-:W-:-:S03]  /*d140*/  ISETP.LT.OR P1, PT, R0, 0x1, !P0 ;  /* 0x000000010000780c */ /* 0x000fc60004721670 */
        /* <DEDUP_REMOVED lines=13> */
[----:B--2---:R-:W-:-:S03]  /*d220*/  @!P1 IMAD R2, R2, R17, RZ ;  /* 0x0000001102029224 */ /* 0x004fc600078e02ff */
[----:B------:R-:W2:Y:S04]  /*d230*/  LDL.LU R160, [R1+0x1dc] ;  /* 0x0001dc0001a07983 */ /* 0x000ea80000300800 */
        /* <DEDUP_REMOVED lines=8> */
[----:B------:R0:W-:Y:S04]  /*d2c0*/  @!P1 STG.E.U8 desc[UR36][R4.64], R2 ;  /* 0x0000000204009986 */ /* 0x0001e8000c101124 */
[----:B0-----:R-:W3:Y:S01]  /*d2d0*/  LDL.LU R2, [R1+0x4] ;  /* 0x0000040001027983 */ /* 0x001ee20000300800 */
[----:B------:R-:W-:-:S02]  /*d2e0*/  ISETP.LT.OR P1, PT, R0, 0x2, !P0 ;  /* 0x000000020000780c */ /* 0x000fc40004721670 */
[----:B------:R-:W-:-:S11]  /*d2f0*/  ISETP.GE.AND P2, PT, R154, 0x9, PT ;  /* 0x000000099a00780c */ /* 0x000fd60003f46270 */
[----:B---3--:R-:W-:-:S05]  /*d300*/  @!P1 IMAD R2, R2, R17, RZ ;  /* 0x0000001102029224 */ /* 0x008fca00078e02ff */
[----:B------:R0:W-:Y:S04]  /*d310*/  @!P1 STG.E.U8 desc[UR36][R4.64+0x1], R2 ;  /* 0x0000010204009986 */ /* 0x0001e8000c101124 */
[----:B0-----:R-:W3:Y:S01]  /*d320*/  LDL.LU R2, [R1+0x8] ;  /* 0x0000080001027983 */ /* 0x001ee20000300800 */
[C---:B------:R-:W-:Y:S02]  /*d330*/  ISETP.LT.OR P1, PT, R0.reuse, 0x1, !P2 ;  /* 0x000000010000780c */ /* 0x040fe40005721670 */
[C---:B------:R-:W-:Y:S02]  /*d340*/  ISETP.LT.OR P3, PT, R0.reuse, 0x2, !P2 ;  /* 0x000000020000780c */ /* 0x040fe40005761670 */
[----:B------:R-:W-:-:S09]  /*d350*/  ISETP.LT.OR P4, PT, R0, 0x9, !P0 ;  /* 0x000000090000780c */ /* 0x000fd20004781670 */
[----:B---3--:R-:W-:-:S05]  /*d360*/  @!P1 IMAD R2, R2, R17, RZ ;  /* 0x0000001102029224 */ /* 0x008fca00078e02ff */
[----:B------:R0:W-:Y:S04]  /*d370*/  @!P1 STG.E.U8 desc[UR36][R10.64], R2 ;  /* 0x000000020a009986 */ /* 0x0001e8000c101124 */
[----:B0-----:R-:W3:Y:S01]  /*d380*/  LDL.LU R2, [R1+0x10] ;  /* 0x0000100001027983 */ /* 0x001ee20000300800 */
[----:B------:R-:W-:Y:S01]  /*d390*/  @!P3 IMAD R3, R3, R17, RZ ;  /* 0x000000110303b224 */ /* 0x000fe200078e02ff */
[C---:B------:R-:W-:Y:S02]  /*d3a0*/  ISETP.LT.OR P1, PT, R0.reuse, 0xa, !P0 ;  /* 0x0000000a0000780c */ /* 0x040fe40004721670 */
[C---:B------:R-:W-:Y:S02]  /*d3b0*/  ISETP.LT.OR P5, PT, R0.reuse, 0x9, !P2 ;  /* 0x000000090000780c */ /* 0x040fe400057a1670 */
[----:B------:R0:W-:Y:S01]  /*d3c0*/  @!P3 STG.E.U8 desc[UR36][R10.64+0x1], R3 ;  /* 0x000001030a00b986 */ /* 0x0001e2000c101124 */
[----:B------:R-:W-:-:S03]  /*d3d0*/  ISETP.LT.OR P6, PT, R0, 0xa, !P2 ;  /* 0x0000000a0000780c */ /* 0x000fc600057c1670 */
[----:B0-----:R-:W5:Y:S01]  /*d3e0*/  LDL.LU R3, [R1+0x18] ;  /* 0x0000180001037983 */ /* 0x001f620000300800 */
[----:B---3--:R-:W-:-:S05]  /*d3f0*/  @!P4 IMAD R2, R2, R17, RZ ;  /* 0x000000110202c224 */ /* 0x008fca00078e02ff */
[----:B------:R0:W-:Y:S04]  /*d400*/  @!P4 STG.E.U8 desc[UR36][R4.64+0x8], R2 ;  /* 0x000008020400c986 */ /* 0x0001e8000c101124 */
[----:B0-----:R-:W3:Y:S01]  /*d410*/  LDL.LU R2, [R1+0x1c] ;  /* 0x00001c0001027983 */ /* 0x001ee20000300800 */
[-C--:B----4-:R-:W-:Y:S02]  /*d420*/  @!P1 IMAD R12, R12, R17.reuse, RZ ;  /* 0x000000110c0c9224 */ /* 0x090fe400078e02ff */
[----:B-----5:R-:W-:-:S03]  /*d430*/  @!P5 IMAD R3, R3, R17, RZ ;  /* 0x000000110303d224 */ /* 0x020fc600078e02ff */
[----:B------:R0:W-:Y:S04]  /*d440*/  @!P1 STG.E.U8 desc[UR36][R4.64+0x9], R12 ;  /* 0x0000090c04009986 */ /* 0x0001e8000c101124 */
[----:B------:R1:W-:Y:S04]  /*d450*/  @!P5 STG.E.U8 desc[UR36][R10.64+0x8], R3 ;  /* 0x000008030a00d986 */ /* 0x0003e8000c101124 */
[----:B0-----:R-:W4:Y:S04]  /*d460*/  LDL.LU R12, [R1+0x28] ;  /* 0x00002800010c7983 */ /* 0x001f280000300800 */
[----:B-1----:R-:W5:Y:S01]  /*d470*/  LDL.LU R3, [R1+0x20] ;  /* 0x0000200001037983 */ /* 0x002f620000300800 */
[----:B---3--:R-:W-:-:S05]  /*d480*/  @!P6 IMAD R2, R2, R17, RZ ;  /* 0x000000110202e224 */ /* 0x008fca00078e02ff */
[----:B------:R0:W-:Y:S04]  /*d490*/  @!P6 STG.E.U8 desc[UR36][R10.64+0x9], R2 ;  /* 0x000009020a00e986 */ /* 0x0001e8000c101124 */
[----:B0-----:R-:W3:Y:S01]  /*d4a0*/  LDL.LU R2, [R1+0x24] ;  /* 0x0000240001027983 */ /* 0x001ee20000300800 */
[C---:B------:R-:W-:Y:S02]  /*d4b0*/  ISETP.LT.OR P3, PT, R0.reuse, 0x11, !P0 ;  /* 0x000000110000780c */ /* 0x040fe40004761670 */
[----:B------:R-:W-:-:S11]  /*d4c0*/  ISETP.LT.OR P4, PT, R0, 0x12, !P0 ;  /* 0x000000120000780c */ /* 0x000fd60004781670 */
[----:B-----5:R-:W-:-:S05]  /*d4d0*/  @!P3 IMAD R3, R3, R17, RZ ;  /* 0x000000110303b224 */ /* 0x020fca00078e02ff */
[----:B------:R0:W-:Y:S04]  /*d4e0*/  @!P3 STG.E.U8 desc[UR36][R4.64+0x10], R3 ;  /* 0x000010030400b986 */ /* 0x0001e8000c101124 */
[----:B0-----:R-:W5:Y:S01]  /*d4f0*/  LDL.LU R3, [R1+0x2c] ;  /* 0x00002c0001037983 */ /* 0x001f620000300800 */
[----:B---3--:R-:W-:-:S05]  /*d500*/  @!P4 IMAD R2, R2, R17, RZ ;  /* 0x000000110202c224 */ /* 0x008fca00078e02ff */
[----:B------:R0:W-:Y:S04]  /*d510*/  @!P4 STG.E.U8 desc[UR36][R4.64+0x11], R2 ;  /* 0x000011020400c986 */ /* 0x0001e8000c101124 */
[----:B0-----:R-:W3:Y:S01]  /*d520*/  LDL.LU R2, [R1+0x30] ;  /* 0x0000300001027983 */ /* 0x001ee20000300800 */
[C---:B------:R-:W-:Y:S02]  /*d530*/  ISETP.LT.OR P1, PT, R0.reuse, 0x11, !P2 ;  /* 0x000000110000780c */ /* 0x040fe40005721670 */
[C---:B------:R-:W-:Y:S02]  /*d540*/  ISETP.LT.OR P5, PT, R0.reuse, 0x12, !P2 ;  /* 0x000000120000780c */ /* 0x040fe400057a1670 */
[----:B------:R-:W-:-:S09]  /*d550*/  ISETP.LT.OR P6, PT, R0, 0x19, !P0 ;  /* 0x000000190000780c */ /* 0x000fd200047c1670 */
        /* <DEDUP_REMOVED lines=43> */
[----:B-----5:R-:W-:-:S05]  /*d810*/  @!P6 IMAD R3, R3, R17, RZ ;  /* 0x000000110303e224 */ /* 0x020fca00078e02ff */
[----:B------:R0:W-:Y:S04]  /*d820*/  @!P6 STG.E.U8 desc[UR36][R4.64+0x29], R3 ;  /* 0x000029030400e986 */ /* 0x0001e8000c101124 */
[----:B0-----:R-:W5:Y:S01]  /*d830*/  LDL.LU R3, [R1+0x5c] ;  /* 0x00005c0001037983 */ /* 0x001f620000300800 */
        /* <DEDUP_REMOVED lines=48> */
[----:B------:R-:W-:-:S13]  /*db40*/  ISETP.LT.OR P5, PT, R0, 0x42, !P2 ;  /* 0x000000420000780c */ /* 0x000fda00057a1670 */
[----:B----4-:R-:W-:-:S05]  /*db50*/  @!P5 IMAD R12, R12, R17, RZ ;  /* 0x000000110c0cd224 */ /* 0x010fca00078e02ff */
[----:B------:R-:W-:Y:S01]  /*db60*/  @!P5 STG.E.U8 desc[UR36][R10.64+0x41], R12 ;  /* 0x0000410c0a00d986 */ /* 0x000fe2000c101124 */
[----:B---3--:R-:W-:-:S05]  /*db70*/  @!P4 IMAD R2, R2, R17, RZ ;  /* 0x000000110202c224 */ /* 0x008fca00078e02ff */
[----:B------:R0:W-:Y:S04]  /*db80*/  @!P4 STG.E.U8 desc[UR36][R10.64+0x40], R2 ;  /* 0x000040020a00c986 */ /* 0x0001e8000c101124 */
[----:B0-----:R-:W3:Y:S04]  /*db90*/  LDL.LU R2, [R1+0x90] ;  /* 0x0000900001027983 */ /* 0x001ee80000300800 */
[----:B------:R-:W4:Y:S01]  /*dba0*/  LDL.LU R12, [R1+0xac] ;  /* 0x0000ac00010c7983 */ /* 0x000f220000300800 */
[C---:B------:R-:W-:Y:S02]  /*dbb0*/  ISETP.LT.OR P6, PT, R0.reuse, 0x49, !P0 ;  /* 0x000000490000780c */ /* 0x040fe400047c1670 */
[----:B------:R-:W-:-:S02]  /*dbc0*/  ISETP.LT.OR P1, PT, R0, 0x4a, !P0 ;  /* 0x0000004a0000780c */ /* 0x000fc40004721670 */
[C---:B------:R-:W-:Y:S02]  /*dbd0*/  ISETP.LT.OR P3, PT, R0.reuse, 0x49, !P2 ;  /* 0x000000490000780c */ /* 0x040fe40005761670 */
[C---:B------:R-:W-:Y:S02]  /*dbe0*/  ISETP.LT.OR P4, PT, R0.reuse, 0x4a, !P2 ;  /* 0x0000004a0000780c */ /* 0x040fe40005781670 */
[----:B------:R-:W-:-:S07]  /*dbf0*/  ISETP.LT.OR P5, PT, R0, 0x51, !P0 ;  /* 0x000000510000780c */ /* 0x000fce00047a1670 */
[----:B-----5:R-:W-:-:S05]  /*dc00*/  @!P1 IMAD R3, R3, R17, RZ ;  /* 0x0000001103039224 */ /* 0x020fca00078e02ff */
[----:B------:R4:W-:Y:S01]  /*dc10*/  @!P1 STG.E.U8 desc[UR36][R4.64+0x49], R3 ;  /* 0x0000490304009986 */ /* 0x0009e2000c101124 */
[----:B------:R-:W-:Y:S01]  /*dc20*/  ISETP.LT.OR P1, PT, R0, 0x51, !P2 ;  /* 0x000000510000780c */ /* 0x000fe20005721670 */
[-C--:B------:R-:W-:Y:S02]  /*dc30*/  @!P3 IMAD R13, R13, R17.reuse, RZ ;  /* 0x000000110d0db224 */ /* 0x080fe400078e02ff */
[-C--:B------:R-:W-:Y:S02]  /*dc40*/  @!P4 IMAD R15, R15, R17.reuse, RZ ;  /* 0x000000110f0fc224 */ /* 0x080fe400078e02ff */
[----:B------:R-:W-:-:S08]  /*dc50*/  @!P5 IMAD R21, R21, R17, RZ ;  /* 0x000000111515d224 */ /* 0x000fd000078e02ff */
[-C--:B------:R-:W-:Y:S02]  /*dc60*/  @!P1 IMAD R153, R153, R17.reuse, RZ ;  /* 0x0000001199999224 */ /* 0x080fe400078e02ff */
[----:B---3--:R-:W-:-:S05]  /*dc70*/  @!P6 IMAD R2, R2, R17, RZ ;  /* 0x000000110202e224 */ /* 0x008fca00078e02ff */
[----:B------:R-:W-:Y:S01]  /*dc80*/  @!P6 STG.E.U8 desc[UR36][R4.64+0x48], R2 ;  /* 0x000048020400e986 */ /* 0x000fe2000c101124 */
[----:B------:R-:W-:-:S03]  /*dc90*/  ISETP.LT.OR P6, PT, R0, 0x52, !P0 ;  /* 0x000000520000780c */ /* 0x000fc600047c1670 */
[----:B------:R0:W-:Y:S01]  /*dca0*/  @!P3 STG.E.U8 desc[UR36][R10.64+0x48], R13 ;  /* 0x0000480d0a00b986 */ /* 0x0001e2000c101124 */
[----:B------:R-:W-:-:S03]  /*dcb0*/  ISETP.LT.OR P3, PT, R0, 0x52, !P2 ;  /* 0x000000520000780c */ /* 0x000fc60005761670 */
[----:B------:R1:W-:Y:S01]  /*dcc0*/  @!P4 STG.E.U8 desc[UR36][R10.64+0x49], R15 ;  /* 0x0000490f0a00c986 */ /* 0x0003e2000c101124 */
[----:B------:R-:W-:-:S05]  /*dcd0*/  ISETP.LT.OR P4, PT, R0, 0x59, !P0 ;  /* 0x000000590000780c */ /* 0x000fca0004781670 */
[----:B------:R-:W-:Y:S01]  /*dce0*/  @!P6 IMAD R23, R23, R17, RZ ;  /* 0x000000111717e224 */ /* 0x000fe200078e02ff */
[----:B------:R3:W-:Y:S01]  /*dcf0*/  @!P5 STG.E.U8 desc[UR36][R4.64+0x50], R21 ;  /* 0x000050150400d986 */ /* 0x0007e2000c101124 */
[----:B------:R-:W-:-:S03]  /*dd00*/  ISETP.LT.OR P5, PT, R0, 0x5a, !P0 ;  /* 0x0000005a0000780c */ /* 0x000fc600047a1670 */
[----:B------:R5:W-:Y:S01]  /*dd10*/  @!P6 STG.E.U8 desc[UR36][R4.64+0x51], R23 ;  /* 0x000051170400e986 */ /* 0x000be2000c101124 */
[----:B------:R-:W-:-:S03]  /*dd20*/  ISETP.LT.OR P6, PT, R0, 0x59, !P2 ;  /* 0x000000590000780c */ /* 0x000fc600057c1670 */
[----:B------:R-:W-:Y:S01]  /*dd30*/  @!P1 STG.E.U8 desc[UR36][R10.64+0x50], R153 ;  /* 0x000050990a009986 */ /* 0x000fe2000c101124 */
[----:B------:R-:W-:Y:S01]  /*dd40*/  ISETP.LT.OR P1, PT, R0, 0x5a, !P2 ;  /* 0x0000005a0000780c */ /* 0x000fe20005721670 */
[-C--:B----4-:R-:W-:Y:S02]  /*dd50*/  @!P3 IMAD R3, R12, R17.reuse, RZ ;  /* 0x000000110c03b224 */ /* 0x090fe400078e02ff */
[-C--:B0-----:R-:W-:Y:S02]  /*dd60*/  @!P4 IMAD R13, R235, R17.reuse, RZ ;  /* 0x00000011eb0dc224 */ /* 0x081fe400078e02ff */
[-C--:B-1----:R-:W-:Y:S01]  /*dd70*/  @!P5 IMAD R15, R234, R17.reuse, RZ ;  /* 0x00000011ea0fd224 */ /* 0x082fe200078e02ff */
[----:B------:R0:W-:Y:S03]  /*dd80*/  @!P3 STG.E.U8 desc[UR36][R10.64+0x51], R3 ;  /* 0x000051030a00b986 */ /* 0x0001e6000c101124 */
[----:B---3--:R-:W-:Y:S01]  /*dd90*/  @!P6 IMAD R21, R233, R17, RZ ;  /* 0x00000011e915e224 */ /* 0x008fe200078e02ff */
[----:B------:R1:W-:Y:S01]  /*dda0*/  @!P4 STG.E.U8 desc[UR36][R4.64+0x58], R13 ;  /* 0x0000580d0400c986 */ /* 0x0003e2000c101124 */
[----:B------:R-:W-:-:S02]  /*ddb0*/  ISETP.LT.OR P3, PT, R0, 0x61, !P0 ;  /* 0x000000610000780c */ /* 0x000fc40004761670 */
[----:B-----5:R-:W-:Y:S01]  /*ddc0*/  @!P1 IMAD R23, R232, R17, RZ ;  /* 0x00000011e8179224 */ /* 0x020fe200078e02ff */
[C---:B------:R-:W-:Y:S01]  /*ddd0*/  ISETP.LT.OR P4, PT, R0.reuse, 0x62, !P0 ;  /* 0x000000620000780c */ /* 0x040fe20004781670 */
[----:B------:R3:W-:Y:S01]  /*dde0*/  @!P5 STG.E.U8 desc[UR36][R4.64+0x59], R15 ;  /* 0x0000590f0400d986 */ /* 0x0007e2000c101124 */
[----:B------:R-:W-:-:S03]  /*ddf0*/  ISETP.LT.OR P5, PT, R0, 0x61, !P2 ;  /* 0x000000610000780c */ /* 0x000fc600057a1670 */
[----:B------:R4:W-:Y:S01]  /*de00*/  @!P6 STG.E.U8 desc[UR36][R10.64+0x58], R21 ;  /* 0x000058150a00e986 */ /* 0x0009e2000c101124 */
[----:B------:R-:W-:-:S03]  /*de10*/  ISETP.LT.OR P6, PT, R0, 0x62, !P2 ;  /* 0x000000620000780c */ /* 0x000fc600057c1670 */
[----:B------:R-:W-:Y:S01]  /*de20*/  @!P1 STG.E.U8 desc[UR36][R10.64+0x59], R23 ;  /* 0x000059170a009986 */ /* 0x000fe2000c101124 */
[----:B------:R-:W-:Y:S01]  /*de30*/  ISETP.LT.OR P1, PT, R0, 0x69, !P0 ;  /* 0x000000690000780c */ /* 0x000fe20004721670 */
[-C--:B0-----:R-:W-:Y:S02]  /*de40*/  @!P3 IMAD R3, R231, R17.reuse, RZ ;  /* 0x00000011e703b224 */ /* 0x081fe400078e02ff */
[-C--:B-1----:R-:W-:Y:S02]  /*de50*/  @!P4 IMAD R13, R230, R17.reuse, RZ ;  /* 0x00000011e60dc224 */ /* 0x082fe400078e02ff */
[-C--:B---3--:R-:W-:Y:S01]  /*de60*/  @!P5 IMAD R15, R229, R17.reuse, RZ ;  /* 0x00000011e50fd224 */ /* 0x088fe200078e02ff */
[----:B------:R0:W-:Y:S03]  /*de70*/  @!P3 STG.E.U8 desc[UR36][R4.64+0x60], R3 ;  /* 0x000060030400b986 */ /* 0x0001e6000c101124 */
[----:B----4-:R-:W-:Y:S01]  /*de80*/  @!P6 IMAD R21, R228, R17, RZ ;  /* 0x00000011e415e224 */ /* 0x010fe200078e02ff */
[----:B------:R1:W-:Y:S01]  /*de90*/  @!P4 STG.E.U8 desc[UR36][R4.64+0x61], R13 ;  /* 0x0000610d0400c986 */ /* 0x0003e2000c101124 */
[----:B------:R-:W-:-:S02]  /*dea0*/  ISETP.LT.OR P3, PT, R0, 0x6a, !P0 ;  /* 0x0000006a0000780c */ /* 0x000fc40004761670 */
[----:B------:R-:W-:Y:S01]  /*deb0*/  @!P1 IMAD R153, R227, R17, RZ ;  /* 0x00000011e3999224 */ /* 0x000fe200078e02ff */
        /* <DEDUP_REMOVED lines=131> */
[-C--:B----4-:R-:W-:Y:S01]  /*e6f0*/  @!P6 IMAD R21, R183, R17.reuse, RZ ;  /* 0x00000011b715e224 */ /* 0x090fe200078e02ff */
[----:B------:R1:W-:Y:S03]  /*e700*/  @!P4 STG.E.U8 desc[UR36][R10.64+0xb8], R13 ;  /* 0x0000b80d0a00c986 */ /* 0x0003e6000c101124 */
[----:B------:R-:W-:Y:S01]  /*e710*/  @!P1 IMAD R23, R182, R17, RZ ;  /* 0x00000011b6179224 */ /* 0x000fe200078e02ff */
[C---:B------:R-:W-:Y:S01]  /*e720*/  ISETP.LT.OR P3, PT, R0.reuse, 0xc1, !P2 ;  /* 0x000000c10000780c */ /* 0x040fe20005761670 */
[----:B------:R3:W-:Y:S01]  /*e730*/  @!P5 STG.E.U8 desc[UR36][R10.64+0xb9], R15 ;  /* 0x0000b90f0a00d986 */ /* 0x0007e2000c101124 */
[----:B------:R-:W-:-:S02]  /*e740*/  ISETP.LT.OR P4, PT, R0, 0xc2, !P2 ;  /* 0x000000c20000780c */ /* 0x000fc40005781670 */
[C---:B------:R-:W-:Y:S01]  /*e750*/  ISETP.LT.OR P5, PT, R0.reuse, 0xc9, !P0 ;  /* 0x000000c90000780c */ /* 0x040fe200047a1670 */
[----:B------:R4:W-:Y:S01]  /*e760*/  @!P6 STG.E.U8 desc[UR36][R4.64+0xc0], R21 ;  /* 0x0000c0150400e986 */ /* 0x0009e2000c101124 */
[----:B------:R-:W-:-:S03]  /*e770*/  ISETP.LT.OR P6, PT, R0, 0xca, !P0 ;  /* 0x000000ca0000780c */ /* 0x000fc600047c1670 */
[----:B------:R-:W-:Y:S01]  /*e780*/  @!P1 STG.E.U8 desc[UR36][R4.64+0xc1], R23 ;  /* 0x0000c11704009986 */ /* 0x000fe2000c101124 */
[----:B------:R-:W-:-:S03]  /*e790*/  ISETP.LT.OR P1, PT, R0, 0xc9, !P2 ;  /* 0x000000c90000780c */ /* 0x000fc60005721670 */
[-C--:B0-----:R-:W-:Y:S02]  /*e7a0*/  @!P3 IMAD R3, R181, R17.reuse, RZ ;  /* 0x00000011b503b224 */ /* 0x081fe400078e02ff */
[-C--:B-1----:R-:W-:Y:S02]  /*e7b0*/  @!P4 IMAD R13, R180, R17.reuse, RZ ;  /* 0x00000011b40dc224 */ /* 0x082fe400078e02ff */
[-C--:B---3--:R-:W-:Y:S02]  /*e7c0*/  @!P5 IMAD R15, R179, R17.reuse, RZ ;  /* 0x00000011b30fd224 */ /* 0x088fe400078e02ff */
[-C--:B----4-:R-:W-:Y:S01]  /*e7d0*/  @!P6 IMAD R21, R178, R17.reuse, RZ ;  /* 0x00000011b215e224 */ /* 0x090fe200078e02ff */
[----:B------:R0:W-:Y:S03]  /*e7e0*/  @!P3 STG.E.U8 desc[UR36][R10.64+0xc0], R3 ;  /* 0x0000c0030a00b986 */ /* 0x0001e6000c101124 */
[----:B------:R-:W-:Y:S01]  /*e7f0*/  @!P1 IMAD R153, R177, R17, RZ ;  /* 0x00000011b1999224 */ /* 0x000fe200078e02ff */
[----:B------:R1:W-:Y:S01]  /*e800*/  @!P4 STG.E.U8 desc[UR36][R10.64+0xc1], R13 ;  /* 0x0000c10d0a00c986 */ /* 0x0003e2000c101124 */
[----:B------:R-:W-:-:S02]  /*e810*/  ISETP.LT.OR P3, PT, R0, 0xca, !P2 ;  /* 0x000000ca0000780c */ /* 0x000fc40005761670 */
        /* <DEDUP_REMOVED lines=33> */
[----:B------:R4:W-:Y:S04]  /*ea30*/  @!P6 STG.E.U8 desc[UR36][R10.64+0xd9], R21 ;  /* 0x0000d9150a00e986 */ /* 0x0009e8000c101124 */
[----:B------:R-:W-:Y:S01]  /*ea40*/  @!P1 STG.E.U8 desc[UR36][R4.64+0xe0], R153 ;  /* 0x0000e09904009986 */ /* 0x000fe2000c101124 */
[C---:B------:R-:W-:Y:S02]  /*ea50*/  ISETP.LT.OR P1, PT, R0.reuse, 0xea, !P0 ;  /* 0x000000ea0000780c */ /* 0x040fe40004721670 */
[----:B------:R-:W-:Y:S01]  /*ea60*/  ISETP.LT.OR P6, PT, R0, 0xe9, !P0 ;  /* 0x000000e90000780c */ /* 0x000fe200047c1670 */
[-C--:B0-----:R-:W-:Y:S02]  /*ea70*/  @!P3 IMAD R3, R166, R17.reuse, RZ ;  /* 0x00000011a603b224 */ /* 0x081fe400078e02ff */
[----:B-1----:R-:W-:-:S02]  /*ea80*/  @!P4 IMAD R13, R165, R17, RZ ;  /* 0x00000011a50dc224 */ /* 0x002fc400078e02ff */
[----:B---3--:R-:W-:Y:S01]  /*ea90*/  @!P5 IMAD R15, R164, R17, RZ ;  /* 0x00000011a40fd224 */ /* 0x008fe200078e02ff */
[----:B------:R0:W-:Y:S01]  /*eaa0*/  @!P3 STG.E.U8 desc[UR36][R4.64+0xe1], R3 ;  /* 0x0000e1030400b986 */ /* 0x0001e2000c101124 */
[----:B------:R-:W-:-:S04]  /*eab0*/  ISETP.LT.OR P3, PT, R0, 0xe9, !P2 ;  /* 0x000000e90000780c */ /* 0x000fc80005761670 */
[-C--:B------:R-:W-:Y:S01]  /*eac0*/  @!P1 IMAD R23, R162, R17.reuse, RZ ;  /* 0x00000011a2179224 */ /* 0x080fe200078e02ff */
[----:B------:R2:W-:Y:S01]  /*ead0*/  @!P4 STG.E.U8 desc[UR36][R10.64+0xe0], R13 ;  /* 0x0000e00d0a00c986 */ /* 0x0005e2000c101124 */
[----:B----4-:R-:W-:Y:S01]  /*eae0*/  @!P6 IMAD R21, R163, R17, RZ ;  /* 0x00000011a315e224 */ /* 0x010fe200078e02ff */
[C---:B------:R-:W-:Y:S02]  /*eaf0*/  ISETP.LT.OR P4, PT, R0.reuse, 0xea, !P2 ;  /* 0x000000ea0000780c */ /* 0x040fe40005781670 */
[----:B------:R1:W-:Y:S01]  /*eb00*/  @!P5 STG.E.U8 desc[UR36][R10.64+0xe1], R15 ;  /* 0x0000e10f0a00d986 */ /* 0x0003e2000c101124 */
[----:B------:R-:W-:-:S03]  /*eb10*/  ISETP.LT.OR P5, PT, R0, 0xf1, !P0 ;  /* 0x000000f10000780c */ /* 0x000fc600047a1670 */
[----:B------:R-:W-:Y:S01]  /*eb20*/  @!P1 STG.E.U8 desc[UR36][R4.64+0xe9], R23 ;  /* 0x0000e91704009986 */ /* 0x000fe2000c101124 */
[----:B------:R-:W-:-:S03]  /*eb30*/  ISETP.LT.OR P1, PT, R0, 0xf2, !P0 ;  /* 0x000000f20000780c */ /* 0x000fc60004721670 */
[----:B------:R3:W-:Y:S01]  /*eb40*/  @!P6 STG.E.U8 desc[UR36][R4.64+0xe8], R21 ;  /* 0x0000e8150400e986 */ /* 0x0007e2000c101124 */
[----:B------:R-:W-:Y:S01]  /*eb50*/  ISETP.LT.OR P6, PT, R0, 0xf1, !P2 ;  /* 0x000000f10000780c */ /* 0x000fe200057c1670 */
[-C--:B0-----:R-:W-:Y:S02]  /*eb60*/  @!P3 IMAD R3, R161, R17.reuse, RZ ;  /* 0x00000011a103b224 */ /* 0x081fe400078e02ff */
[-C--:B--2---:R-:W-:Y:S02]  /*eb70*/  @!P4 IMAD R13, R160, R17.reuse, RZ ;  /* 0x00000011a00dc224 */ /* 0x084fe400078e02ff */
[-C--:B-1----:R-:W-:Y:S01]  /*eb80*/  @!P5 IMAD R15, R159, R17.reuse, RZ ;  /* 0x000000119f0fd224 */ /* 0x082fe200078e02ff */
[----:B------:R0:W-:Y:S01]  /*eb90*/  @!P3 STG.E.U8 desc[UR36][R10.64+0xe8], R3 ;  /* 0x0000e8030a00b986 */ /* 0x0001e2000c101124 */
[----:B------:R-:W-:Y:S02]  /*eba0*/  ISETP.LT.OR P3, PT, R0, 0xf2, !P2 ;  /* 0x000000f20000780c */ /* 0x000fe40005761670 */
[-C--:B---3--:R-:W-:Y:S01]  /*ebb0*/  @!P1 IMAD R21, R158, R17.reuse, RZ ;  /* 0x000000119e159224 */ /* 0x088fe200078e02ff */
[----:B------:R1:W-:Y:S03]  /*ebc0*/  @!P4 STG.E.U8 desc[UR36][R10.64+0xe9], R13 ;  /* 0x0000e90d0a00c986 */ /* 0x0003e6000c101124 */
[----:B------:R-:W-:Y:S01]  /*ebd0*/  @!P6 IMAD R23, R157, R17, RZ ;  /* 0x000000119d17e224 */ /* 0x000fe200078e02ff */
[C---:B------:R-:W-:Y:S01]  /*ebe0*/  ISETP.LT.OR P4, PT, R0.reuse, 0xf9, !P0 ;  /* 0x000000f90000780c */ /* 0x040fe20004781670 */
[----:B------:R-:W-:Y:S01]  /*ebf0*/  @!P1 STG.E.U8 desc[UR36][R4.64+0xf1], R21 ;  /* 0x0000f11504009986 */ /* 0x000fe2000c101124 */
[----:B------:R-:W-:-:S02]  /*ec00*/  ISETP.LT.OR P0, PT, R0, 0xfa, !P0 ;  /* 0x000000fa0000780c */ /* 0x000fc40004701670 */
[----:B------:R-:W-:Y:S01]  /*ec10*/  ISETP.GE.AND P1, PT, R154, 0x81, PT ;  /* 0x000000819a00780c */ /* 0x000fe20003f26270 */
[----:B------:R2:W-:Y:S01]  /*ec20*/  @!P5 STG.E.U8 desc[UR36][R4.64+0xf0], R15 ;  /* 0x0000f00f0400d986 */ /* 0x0005e2000c101124 */
[C---:B------:R-:W-:Y:S02]  /*ec30*/  ISETP.LT.OR P5, PT, R0.reuse, 0xf9, !P2 ;  /* 0x000000f90000780c */ /* 0x040fe400057a1670 */
[C---:B------:R-:W-:Y:S01]  /*ec40*/  ISETP.LT.OR P2, PT, R0.reuse, 0xfa, !P2 ;  /* 0x000000fa0000780c */ /* 0x040fe20005741670 */
[----:B------:R3:W-:Y:S01]  /*ec50*/  @!P6 STG.E.U8 desc[UR36][R10.64+0xf0], R23 ;  /* 0x0000f0170a00e986 */ /* 0x0007e2000c101124 */
[----:B------:R-:W-:Y:S01]  /*ec60*/  ISETP.LT.OR P6, PT, R0, 0x1, !P1 ;  /* 0x000000010000780c */ /* 0x000fe20004fc1670 */
[-C--:B0-----:R-:W-:Y:S02]  /*ec70*/  @!P3 IMAD R3, R156, R17.reuse, RZ ;  /* 0x000000119c03b224 */ /* 0x081fe400078e02ff */
[-C--:B-1----:R-:W-:Y:S02]  /*ec80*/  @!P4 IMAD R13, R152, R17.reuse, RZ ;  /* 0x00000011980dc224 */ /* 0x082fe400078e02ff */
[----:B------:R-:W-:Y:S01]  /*ec90*/  @!P0 IMAD R153, R22, R17, RZ ;  /* 0x0000001116998224 */ /* 0x000fe200078e02ff */
[----:B------:R0:W-:Y:S01]  /*eca0*/  @!P3 STG.E.U8 desc[UR36][R10.64+0xf1], R3 ;  /* 0x0000f1030a00b986 */ /* 0x0001e2000c101124 */
[----:B------:R-:W-:-:S02]  /*ecb0*/  ISETP.GE.AND P3, PT, R154, 0x89, PT ;  /* 0x000000899a00780c */ /* 0x000fc40003f66270 */
[-C--:B--2---:R-:W-:Y:S02]  /*ecc0*/  @!P5 IMAD R15, R20, R17.reuse, RZ ;  /* 0x00000011140fd224 */ /* 0x084fe400078e02ff */
[-C--:B------:R-:W-:Y:S01]  /*ecd0*/  @!P2 IMAD R21, R14, R17.reuse, RZ ;  /* 0x000000110e15a224 */ /* 0x080fe200078e02ff */
[----:B------:R-:W-:Y:S01]  /*ece0*/  @!P0 STG.E.U8 desc[UR36][R4.64+0xf9], R153 ;  /* 0x0000f99904008986 */ /* 0x000fe2000c101124 */
[----:B---3--:R-:W-:Y:S01]  /*ecf0*/  @!P6 IMAD R23, R24, R17, RZ ;  /* 0x000000111817e224 */ /* 0x008fe200078e02ff */
[C---:B------:R-:W-:Y:S02]  /*ed00*/  ISETP.LT.OR P0, PT, R0.reuse, 0x2, !P1 ;  /* 0x000000020000780c */ /* 0x040fe40004f01670 */
[----:B------:R1:W-:Y:S01]  /*ed10*/  @!P4 STG.E.U8 desc[UR36][R4.64+0xf8], R13 ;  /* 0x0000f80d0400c986 */ /* 0x0003e2000c101124 */
[----:B------:R-:W-:-:S03]  /*ed20*/  ISETP.LT.OR P4, PT, R0, 0x1, !P3 ;  /* 0x000000010000780c */ /* 0x000fc60005f81670 */
[----:B------:R-:W-:Y:S01]  /*ed30*/  @!P5 STG.E.U8 desc[UR36][R10.64+0xf8], R15 ;  /* 0x0000f80f0a00d986 */ /* 0x000fe2000c101124 */
[----:B------:R-:W-:-:S03]  /*ed40*/  ISETP.LT.OR P5, PT, R0, 0x2, !P3 ;  /* 0x000000020000780c */ /* 0x000fc60005fa1670 */
[----:B------:R-:W-:Y:S01]  /*ed50*/  @!P2 STG.E.U8 desc[UR36][R10.64+0xf9], R21 ;  /* 0x0000f9150a00a986 */ /* 0x000fe2000c101124 */
[----:B------:R-:W-:-:S03]  /*ed60*/  ISETP.LT.OR P2, PT, R0, 0x9, !P1 ;  /* 0x000000090000780c */ /* 0x000fc60004f41670 */
[----:B------:R-:W-:Y:S01]  /*ed70*/  @!P6 STG.E.U8 desc[UR36][R6.64], R23 ;  /* 0x000000170600e986 */ /* 0x000fe2000c101124 */
[----:B------:R-:W-:Y:S01]  /*ed80*/  ISETP.LT.OR P6, PT, R0, 0xa, !P1 ;  /* 0x0000000a0000780c */ /* 0x000fe20004fc1670 */
[-C--:B------:R-:W-:Y:S02]  /*ed90*/  @!P0 IMAD R25, R25, R17.reuse, RZ ;  /* 0x0000001119198224 */ /* 0x080fe400078e02ff */
[-C--:B0-----:R-:W-:Y:S02]  /*eda0*/  @!P4 IMAD R3, R26, R17.reuse, RZ ;  /* 0x000000111a03c224 */ /* 0x081fe400078e02ff */
[-C--:B------:R-:W-:Y:S01]  /*edb0*/  @!P5 IMAD R27, R27, R17.reuse, RZ ;  /* 0x000000111b1bd224 */ /* 0x080fe200078e02ff */
[----:B------:R-:W-:Y:S03]  /*edc0*/  @!P0 STG.E.U8 desc[UR36][R6.64+0x1], R25 ;  /* 0x0000011906008986 */ /* 0x000fe6000c101124 */
[----:B-1----:R-:W-:Y:S01]  /*edd0*/  @!P2 IMAD R5, R28, R17, RZ ;  /* 0x000000111c05a224 */ /* 0x002fe200078e02ff */
[----:B------:R0:W-:Y:S01]  /*ede0*/  @!P4 STG.E.U8 desc[UR36][R8.64], R3 ;  /* 0x000000030800c986 */ /* 0x0001e2000c101124 */
[----:B------:R-:W-:-:S02]  /*edf0*/  ISETP.LT.OR P0, PT, R0, 0xa, !P3 ;  /* 0x0000000a0000780c */ /* 0x000fc40005f01670 */
[----:B------:R-:W-:Y:S01]  /*ee00*/  @!P6 IMAD R29, R29, R17, RZ ;  /* 0x000000111d1de224 */ /* 0x000fe200078e02ff */
[C---:B------:R-:W-:Y:S01]  /*ee10*/  ISETP.LT.OR P4, PT, R0.reuse, 0x9, !P3 ;  /* 0x000000090000780c */ /* 0x040fe20005f81670 */
[----:B------:R-:W-:Y:S01]  /*ee20*/  @!P5 STG.E.U8 desc[UR36][R8.64+0x1], R27 ;  /* 0x0000011b0800d986 */ /* 0x000fe2000c101124 */
[----:B------:R-:W-:-:S03]  /*ee30*/  ISETP.LT.OR P5, PT, R0, 0x11, !P1 ;  /* 0x000000110000780c */ /* 0x000fc60004fa1670 */
[----:B------:R1:W-:Y:S01]  /*ee40*/  @!P2 STG.E.U8 desc[UR36][R6.64+0x8], R5 ;  /* 0x000008050600a986 */ /* 0x0003e2000c101124 */
[----:B------:R-:W-:-:S03]  /*ee50*/  ISETP.LT.OR P2, PT, R0, 0x12, !P1 ;  /* 0x000000120000780c */ /* 0x000fc60004f41670 */
[----:B------:R-:W-:Y:S01]  /*ee60*/  @!P6 STG.E.U8 desc[UR36][R6.64+0x9], R29 ;  /* 0x0000091d0600e986 */ /* 0x000fe2000c101124 */
[----:B------:R-:W-:Y:S01]  /*ee70*/  ISETP.LT.OR P6, PT, R0, 0x11, !P3 ;  /* 0x000000110000780c */ /* 0x000fe20005fc1670 */
[-C--:B------:R-:W-:Y:S02]  /*ee80*/  @!P0 IMAD R31, R31, R17.reuse, RZ ;  /* 0x000000111f1f8224 */ /* 0x080fe400078e02ff */
[-C--:B0-----:R-:W-:Y:S02]  /*ee90*/  @!P4 IMAD R3, R30, R17.reuse, RZ ;  /* 0x000000111e03c224 */ /* 0x081fe400078e02ff */
[-C--:B------:R-:W-:Y:S01]  /*eea0*/  @!P5 IMAD R11, R32, R17.reuse, RZ ;  /* 0x00000011200bd224 */ /* 0x080fe200078e02ff */
[----:B------:R-:W-:Y:S03]  /*eeb0*/  @!P0 STG.E.U8 desc[UR36][R8.64+0x9], R31 ;  /* 0x0000091f08008986 */ /* 0x000fe6000c101124 */
[----:B------:R-:W-:Y:S01]  /*eec0*/  @!P2 IMAD R33, R33, R17, RZ ;  /* 0x000000112121a224 */ /* 0x000fe200078e02ff */
[----:B------:R0:W-:Y:S01]  /*eed0*/  @!P4 STG.E.U8 desc[UR36][R8.64+0x8], R3 ;  /* 0x000008030800c986 */ /* 0x0001e2000c101124 */
[----:B------:R-:W-:-:S02]  /*eee0*/  ISETP.LT.OR P0, PT, R0, 0x12, !P3 ;  /* 0x000000120000780c */ /* 0x000fc40005f01670 */
[----:B-1----:R-:W-:Y:S01]  /*eef0*/  @!P6 IMAD R5, R34, R17, RZ ;  /* 0x000000112205e224 */ /* 0x002fe200078e02ff */
[C---:B------:R-:W-:Y:S01]  /*ef00*/  ISETP.LT.OR P4, PT, R0.reuse, 0x19, !P1 ;  /* 0x000000190000780c */ /* 0x040fe20004f81670 */
[----:B------:R-:W-:Y:S01]  /*ef10*/  @!P5 STG.E.U8 desc[UR36][R6.64+0x10], R11 ;  /* 0x0000100b0600d986 */ /* 0x000fe2000c101124 */
[----:B------:R-:W-:-:S03]  /*ef20*/  ISETP.LT.OR P5, PT, R0, 0x1a, !P1 ;  /* 0x0000001a0000780c */ /* 0x000fc60004fa1670 */
[----:B------:R-:W-:Y:S01]  /*ef30*/  @!P2 STG.E.U8 desc[UR36][R6.64+0x11], R33 ;  /* 0x000011210600a986 */ /* 0x000fe2000c101124 */
[----:B------:R-:W-:-:S03]  /*ef40*/  ISETP.LT.OR P2, PT, R0, 0x19, !P3 ;  /* 0x000000190000780c */ /* 0x000fc60005f41670 */
[----:B------:R1:W-:Y:S01]  /*ef50*/  @!P6 STG.E.U8 desc[UR36][R8.64+0x10], R5 ;  /* 0x000010050800e986 */ /* 0x0003e2000c101124 */
[----:B------:R-:W-:Y:S01]  /*ef60*/  ISETP.LT.OR P6, PT, R0, 0x1a, !P3 ;  /* 0x0000001a0000780c */ /* 0x000fe20005fc1670 */
[-C--:B------:R-:W-:Y:S02]  /*ef70*/  @!P0 IMAD R35, R35, R17.reuse, RZ ;  /* 0x0000001123238224 */ /* 0x080fe400078e02ff */
[-C--:B0-----:R-:W-:Y:S02]  /*ef80*/  @!P4 IMAD R3, R36, R17.reuse, RZ ;  /* 0x000000112403c224 */ /* 0x081fe400078e02ff */
[-C--:B------:R-:W-:Y:S01]  /*ef90*/  @!P5 IMAD R37, R37, R17.reuse, RZ ;  /* 0x000000112525d224 */ /* 0x080fe200078e02ff */
[----:B------:R-:W-:Y:S01]  /*efa0*/  @!P0 STG.E.U8 desc[UR36][R8.64+0x11], R35 ;  /* 0x0000112308008986 */ /* 0x000fe2000c101124 */
[----:B------:R-:W-:Y:S02]  /*efb0*/  ISETP.LT.OR P0, PT, R0, 0x22, !P1 ;  /* 0x000000220000780c */ /* 0x000fe40004f01670 */
[----:B-1----:R-:W-:-:S04]  /*efc0*/  @!P2 IMAD R5, R38, R17, RZ ;  /* 0x000000112605a224 */ /* 0x002fc800078e02ff */
[----:B------:R-:W-:Y:S01]  /*efd0*/  @!P6 IMAD R39, R39, R17, RZ ;  /* 0x000000112727e224 */ /* 0x000fe200078e02ff */
[----:B------:R0:W-:Y:S01]  /*efe0*/  @!P4 STG.E.U8 desc[UR36][R6.64+0x18], R3 ;  /* 0x000018030600c986 */ /* 0x0001e2000c101124 */
[----:B------:R-:W-:-:S03]  /*eff0*/  ISETP.LT.OR P4, PT, R0, 0x21, !P1 ;  /* 0x000000210000780c */ /* 0x000fc60004f81670 */
        /* <DEDUP_REMOVED lines=216> */
[-C--:B0-----:R-:W-:Y:S02]  /*fd80*/  @!P4 IMAD R3, R110, R17.reuse, RZ ;  /* 0x000000116e03c224 */ /* 0x081fe400078e02ff */
[-C--:B------:R-:W-:Y:S02]  /*fd90*/  @!P0 IMAD R111, R111, R17.reuse, RZ ;  /* 0x000000116f6f8224 */ /* 0x080fe400078e02ff */
[-C--:B------:R-:W-:Y:S01]  /*fda0*/  @!P5 IMAD R11, R112, R17.reuse, RZ ;  /* 0x00000011700bd224 */ /* 0x080fe200078e02ff */
[----:B------:R0:W-:Y:S03]  /*fdb0*/  @!P4 STG.E.U8 desc[UR36][R8.64+0xa8], R3 ;  /* 0x0000a8030800c986 */ /* 0x0001e6000c101124 */
[-C--:B------:R-:W-:Y:S01]  /*fdc0*/  @!P2 IMAD R113, R113, R17.reuse, RZ ;  /* 0x000000117171a224 */ /* 0x080fe200078e02ff */
[----:B------:R-:W-:Y:S03]  /*fdd0*/  @!P0 STG.E.U8 desc[UR36][R8.64+0xa9], R111 ;  /* 0x0000a96f08008986 */ /* 0x000fe6000c101124 */
[----:B-1----:R-:W-:Y:S01]  /*fde0*/  @!P6 IMAD R5, R114, R17, RZ ;  /* 0x000000117205e224 */ /* 0x002fe200078e02ff */
[C---:B------:R-:W-:Y:S01]  /*fdf0*/  ISETP.LT.OR P0, PT, R0.reuse, 0xb2, !P3 ;  /* 0x000000b20000780c */ /* 0x040fe20005f01670 */
[----:B------:R-:W-:Y:S01]  /*fe00*/  @!P5 STG.E.U8 desc[UR36][R6.64+0xb0], R11 ;  /* 0x0000b00b0600d986 */ /* 0x000fe2000c101124 */
[----:B------:R-:W-:-:S02]  /*fe10*/  ISETP.LT.OR P5, PT, R0, 0xba, !P1 ;  /* 0x000000ba0000780c */ /* 0x000fc40004fa1670 */
[C---:B------:R-:W-:Y:S01]  /*fe20*/  ISETP.LT.OR P4, PT, R0.reuse, 0xb9, !P1 ;  /* 0x000000b90000780c */ /* 0x040fe20004f81670 */
[----:B------:R-:W-:Y:S01]  /*fe30*/  @!P2 STG.E.U8 desc[UR36][R6.64+0xb1], R113 ;  /* 0x0000b1710600a986 */ /* 0x000fe2000c101124 */
[----:B------:R-:W-:-:S03]  /*fe40*/  ISETP.LT.OR P2, PT, R0, 0xb9, !P3 ;  /* 0x000000b90000780c */ /* 0x000fc60005f41670 */
[----:B------:R1:W-:Y:S01]  /*fe50*/  @!P6 STG.E.U8 desc[UR36][R8.64+0xb0], R5 ;  /* 0x0000b0050800e986 */ /* 0x0003e2000c101124 */
[----:B------:R-:W-:-:S03]  /*fe60*/  ISETP.LT.OR P6, PT, R0, 0xba, !P3 ;  /* 0x000000ba0000780c */ /* 0x000fc60005fc1670 */
[-C--:B------:R-:W-:Y:S02]  /*fe70*/  @!P0 IMAD R115, R115, R17.reuse, RZ ;  /* 0x0000001173738224 */ /* 0x080fe400078e02ff */
[-C--:B------:R-:W-:Y:S02]  /*fe80*/  @!P5 IMAD R117, R117, R17.reuse, RZ ;  /* 0x000000117575d224 */ /* 0x080fe400078e02ff */
[-C--:B0-----:R-:W-:Y:S01]  /*fe90*/  @!P4 IMAD R3, R116, R17.reuse, RZ ;  /* 0x000000117403c224 */ /* 0x081fe200078e02ff */
[----:B------:R-:W-:Y:S01]  /*fea0*/  @!P0 STG.E.U8 desc[UR36][R8.64+0xb1], R115 ;  /* 0x0000b17308008986 */ /* 0x000fe2000c101124 */
[----:B------:R-:W-:Y:S01]  /*feb0*/  ISETP.LT.OR P0, PT, R0, 0xc1, !P1 ;  /* 0x000000c10000780c */ /* 0x000fe20004f01670 */
[----:B-1----:R-:W-:-:S03]  /*fec0*/  @!P2 IMAD R5, R118, R17, RZ ;  /* 0x000000117605a224 */ /* 0x002fc600078e02ff */
[----:B------:R-:W-:Y:S01]  /*fed0*/  @!P6 IMAD R119, R119, R17, RZ ;  /* 0x000000117777e224 */ /* 0x000fe200078e02ff */
[----:B------:R-:W-:Y:S01]  /*fee0*/  @!P5 STG.E.U8 desc[UR36][R6.64+0xb9], R117 ;  /* 0x0000b9750600d986 */ /* 0x000fe2000c101124 */
[----:B------:R-:W-:-:S03]  /*fef0*/  ISETP.LT.OR P5, PT, R0, 0xc2, !P1 ;  /* 0x000000c20000780c */ /* 0x000fc60004fa1670 */
[----:B------:R0:W-:Y:S01]  /*ff00*/  @!P4 STG.E.U8 desc[UR36][R6.64+0xb8], R3 ;  /* 0x0000b8030600c986 */ /* 0x0001e2000c101124 */
[----:B------:R-:W-:-:S03]  /*ff10*/  ISETP.LT.OR P4, PT, R0, 0xc1, !P3 ;  /* 0x000000c10000780c */ /* 0x000fc60005f81670 */
[----:B------:R-:W-:Y:S01]  /*ff20*/  @!P6 STG.E.U8 desc[UR36][R8.64+0xb9], R119 ;  /* 0x0000b9770800e986 */ /* 0x000fe2000c101124 */
[----:B------:R-:W-:-:S03]  /*ff30*/  ISETP.LT.OR P6, PT, R0, 0xc2, !P3 ;  /* 0x000000c20000780c */ /* 0x000fc60005fc1670 */
[----:B------:R1:W-:Y:S01]  /*ff40*/  @!P2 STG.E.U8 desc[UR36][R8.64+0xb8], R5 ;  /* 0x0000b8050800a986 */ /* 0x0003e2000c101124 */
[----:B------:R-:W-:Y:S01]  /*ff50*/  ISETP.LT.OR P2, PT, R0, 0xc9, !P1 ;  /* 0x000000c90000780c */ /* 0x000fe20004f41670 */
[-C--:B------:R-:W-:Y:S02]  /*ff60*/  @!P0 IMAD R11, R120, R17.reuse, RZ ;  /* 0x00000011780b8224 */ /* 0x080fe400078e02ff */
[-C--:B------:R-:W-:Y:S02]  /*ff70*/  @!P5 IMAD R121, R121, R17.reuse, RZ ;  /* 0x000000117979d224 */ /* 0x080fe400078e02ff */
[-C--:B0-----:R-:W-:Y:S01]  /*ff80*/  @!P4 IMAD R3, R122, R17.reuse, RZ ;  /* 0x000000117a03c224 */ /* 0x081fe200078e02ff */
[----:B------:R0:W-:Y:S03]  /*ff90*/  @!P0 STG.E.U8 desc[UR36][R6.64+0xc0], R11 ;  /* 0x0000c00b06008986 */ /* 0x0001e6000c101124 */
[-C--:B------:R-:W-:Y:S01]  /*ffa0*/  @!P6 IMAD R123, R123, R17.reuse, RZ ;  /* 0x000000117b7be224 */ /* 0x080fe200078e02ff */
[----:B------:R-:W-:Y:S01]  /*ffb0*/  ISETP.LT.OR P0, PT, R0, 0xca, !P1 ;  /* 0x000000ca0000780c */ /* 0x000fe20004f01670 */
[----:B------:R-:W-:Y:S02]  /*ffc0*/  @!P5 STG.E.U8 desc[UR36][R6.64+0xc1], R121 ;  /* 0x0000c1790600d986 */ /* 0x000fe4000c101124 */
[----:B-1----:R-:W-:Y:S01]  /*ffd0*/  @!P2 IMAD R5, R124, R17, RZ ;  /* 0x000000117c05a224 */ /* 0x002fe200078e02ff */
[C---:B------:R-:W-:Y:S01]  /*ffe0*/  ISETP.LT.OR P5, PT, R0.reuse, 0xc9, !P3 ;  /* 0x000000c90000780c */ /* 0x040fe20005fa1670 */
[----:B------:R1:W-:Y:S01]  /*fff0*/  @!P4 STG.E.U8 desc[UR36][R8.64+0xc0], R3 ;  /* 0x0000c0030800c986 */ /* 0x0003e2000c101124 */
        /* <DEDUP_REMOVED lines=8> */
[----:B------:R-:W-:Y:S03]  /*10080*/  @!P0 STG.E.U8 desc[UR36][R6.64+0xc9], R125 ;  /* 0x0000c97d06008986 */ /* 0x000fe6000c101124 */
[-C--:B-1----:R-:W-:Y:S01]  /*10090*/  @!P6 IMAD R3, R128, R17.reuse, RZ ;  /* 0x000000118003e224 */ /* 0x082fe200078e02ff */
[----:B------:R0:W-:Y:S03]  /*100a0*/  @!P5 STG.E.U8 desc[UR36][R8.64+0xc8], R11 ;  /* 0x0000c80b0800d986 */ /* 0x0001e6000c101124 */
[----:B------:R-:W-:Y:S01]  /*100b0*/  @!P2 IMAD R129, R129, R17, RZ ;  /* 0x000000118181a224 */ /* 0x000fe200078e02ff */
[C---:B------:R-:W-:Y:S01]  /*100c0*/  ISETP.LT.OR P0, PT, R0.reuse, 0xd1, !P3 ;  /* 0x000000d10000780c */ /* 0x040fe20005f01670 */
[----:B------:R-:W-:Y:S01]  /*100d0*/  @!P4 STG.E.U8 desc[UR36][R8.64+0xc9], R127 ;  /* 0x0000c97f0800c986 */ /* 0x000fe2000c101124 */
[----:B------:R-:W-:-:S02]  /*100e0*/  ISETP.LT.OR P5, PT, R0, 0xd2, !P3 ;  /* 0x000000d20000780c */ /* 0x000fc40005fa1670 */
[C---:B------:R-:W-:Y:S01]  /*100f0*/  ISETP.LT.OR P4, PT, R0.reuse, 0xd9, !P1 ;  /* 0x000000d90000780c */ /* 0x040fe20004f81670 */
[----:B------:R1:W-:Y:S01]  /*10100*/  @!P6 STG.E.U8 desc[UR36][R6.64+0xd0], R3 ;  /* 0x0000d0030600e986 */ /* 0x0003e2000c101124 */
[----:B------:R-:W-:-:S03]  /*10110*/  ISETP.LT.OR P6, PT, R0, 0xda, !P1 ;  /* 0x000000da0000780c */ /* 0x000fc60004fc1670 */
[----:B------:R-:W-:Y:S01]  /*10120*/  @!P2 STG.E.U8 desc[UR36][R6.64+0xd1], R129 ;  /* 0x0000d1810600a986 */ /* 0x000fe2000c101124 */
[----:B------:R-:W-:-:S03]  /*10130*/  ISETP.LT.OR P2, PT, R0, 0xd9, !P3 ;  /* 0x000000d90000780c */ /* 0x000fc60005f41670 */
[-C--:B--2---:R-:W-:Y:S02]  /*10140*/  @!P0 IMAD R5, R130, R17.reuse, RZ ;  /* 0x0000001182058224 */ /* 0x084fe400078e02ff */
[-C--:B------:R-:W-:Y:S02]  /*10150*/  @!P5 IMAD R131, R131, R17.reuse, RZ ;  /* 0x000000118383d224 */ /* 0x080fe400078e02ff */
[-C--:B0-----:R-:W-:Y:S02]  /*10160*/  @!P4 IMAD R11, R132, R17.reuse, RZ ;  /* 0x00000011840bc224 */ /* 0x081fe400078e02ff */
[-C--:B------:R-:W-:Y:S01]  /*10170*/  @!P6 IMAD R133, R133, R17.reuse, RZ ;  /* 0x000000118585e224 */ /* 0x080fe200078e02ff */
[----:B------:R0:W-:Y:S03]  /*10180*/  @!P0 STG.E.U8 desc[UR36][R8.64+0xd0], R5 ;  /* 0x0000d00508008986 */ /* 0x0001e6000c101124 */
[----:B-1----:R-:W-:Y:S01]  /*10190*/  @!P2 IMAD R3, R134, R17, RZ ;  /* 0x000000118603a224 */ /* 0x002fe200078e02ff */
[----:B------:R-:W-:Y:S01]  /*101a0*/  @!P5 STG.E.U8 desc[UR36][R8.64+0xd1], R131 ;  /* 0x0000d1830800d986 */ /* 0x000fe2000c101124 */
[----:B------:R-:W-:-:S02]  /*101b0*/  ISETP.LT.OR P0, PT, R0, 0xda, !P3 ;  /* 0x000000da0000780c */ /* 0x000fc40005f01670 */
        /* <DEDUP_REMOVED lines=14> */
[----:B------:R-:W-:Y:S01]  /*102a0*/  @!P4 STG.E.U8 desc[UR36][R6.64+0xe1], R137 ;  /* 0x0000e1890600c986 */ /* 0x000fe2000c101124 */
[----:B------:R-:W-:-:S02]  /*102b0*/  ISETP.LT.OR P0, PT, R0, 0xe9, !P1 ;  /* 0x000000e90000780c */ /* 0x000fc40004f01670 */
[C---:B------:R-:W-:Y:S01]  /*102c0*/  ISETP.LT.OR P4, PT, R0.reuse, 0xea, !P1 ;  /* 0x000000ea0000780c */ /* 0x040fe20004f81670 */
[----:B------:R1:W-:Y:S01]  /*102d0*/  @!P6 STG.E.U8 desc[UR36][R8.64+0xe0], R11 ;  /* 0x0000e00b0800e986 */ /* 0x0003e2000c101124 */
[C---:B------:R-:W-:Y:S02]  /*102e0*/  ISETP.LT.OR P6, PT, R0.reuse, 0xe9, !P3 ;  /* 0x000000e90000780c */ /* 0x040fe40005fc1670 */
[C---:B------:R-:W-:Y:S01]  /*102f0*/  ISETP.LT.OR P5, PT, R0.reuse, 0xea, !P3 ;  /* 0x000000ea0000780c */ /* 0x040fe20005fa1670 */
[----:B------:R-:W-:Y:S01]  /*10300*/  @!P2 STG.E.U8 desc[UR36][R8.64+0xe1], R139 ;  /* 0x0000e18b0800a986 */ /* 0x000fe2000c101124 */
[----:B------:R-:W-:-:S05]  /*10310*/  ISETP.LT.OR P2, PT, R0, 0xf1, !P1 ;  /* 0x000000f10000780c */ /* 0x000fca0004f41670 */
[-C--:B--2---:R-:W-:Y:S02]  /*10320*/  @!P0 IMAD R3, R140, R17.reuse, RZ ;  /* 0x000000118c038224 */ /* 0x084fe400078e02ff */
[-C--:B------:R-:W-:Y:S02]  /*10330*/  @!P4 IMAD R141, R141, R17.reuse, RZ ;  /* 0x000000118d8dc224 */ /* 0x080fe400078e02ff */
[-C--:B0-----:R-:W-:Y:S02]  /*10340*/  @!P6 IMAD R5, R142, R17.reuse, RZ ;  /* 0x000000118e05e224 */ /* 0x081fe400078e02ff */
[-C--:B------:R-:W-:Y:S02]  /*10350*/  @!P5 IMAD R143, R143, R17.reuse, RZ ;  /* 0x000000118f8fd224 */ /* 0x080fe400078e02ff */
[----:B-1----:R-:W-:Y:S01]  /*10360*/  @!P2 IMAD R11, R144, R17, RZ ;  /* 0x00000011900ba224 */ /* 0x002fe200078e02ff */
[----:B------:R0:W-:Y:S01]  /*10370*/  @!P0 STG.E.U8 desc[UR36][R6.64+0xe8], R3 ;  /* 0x0000e80306008986 */ /* 0x0001e2000c101124 */
[----:B------:R-:W-:-:S03]  /*10380*/  ISETP.LT.OR P0, PT, R0, 0xf2, !P1 ;  /* 0x000000f20000780c */ /* 0x000fc60004f01670 */
[----:B------:R-:W-:Y:S01]  /*10390*/  @!P4 STG.E.U8 desc[UR36][R6.64+0xe9], R141 ;  /* 0x0000e98d0600c986 */ /* 0x000fe2000c101124 */
[----:B------:R-:W-:-:S03]  /*103a0*/  ISETP.LT.OR P4, PT, R0, 0xf1, !P3 ;  /* 0x000000f10000780c */ /* 0x000fc60005f81670 */
[----:B------:R-:W-:Y:S01]  /*103b0*/  @!P6 STG.E.U8 desc[UR36][R8.64+0xe8], R5 ;  /* 0x0000e8050800e986 */ /* 0x000fe2000c101124 */
[----:B------:R-:W-:-:S03]  /*103c0*/  ISETP.LT.OR P6, PT, R0, 0xf2, !P3 ;  /* 0x000000f20000780c */ /* 0x000fc60005fc1670 */
[----:B------:R-:W-:Y:S01]  /*103d0*/  @!P5 STG.E.U8 desc[UR36][R8.64+0xe9], R143 ;  /* 0x0000e98f0800d986 */ /* 0x000fe2000c101124 */
[----:B------:R-:W-:-:S03]  /*103e0*/  ISETP.LT.OR P5, PT, R0, 0xf9, !P3 ;  /* 0x000000f90000780c */ /* 0x000fc60005fa1670 */
[----:B------:R1:W-:Y:S01]  /*103f0*/  @!P2 STG.E.U8 desc[UR36][R6.64+0xf0], R11 ;  /* 0x0000f00b0600a986 */ /* 0x0003e2000c101124 */
[C---:B------:R-:W-:Y:S02]  /*10400*/  ISETP.LT.OR P2, PT, R0.reuse, 0xf9, !P1 ;  /* 0x000000f90000780c */ /* 0x040fe40004f41670 */
[C---:B------:R-:W-:Y:S02]  /*10410*/  ISETP.LT.OR P1, PT, R0.reuse, 0xfa, !P1 ;  /* 0x000000fa0000780c */ /* 0x040fe40004f21670 */
[----:B------:R-:W-:Y:S01]  /*10420*/  ISETP.LT.OR P3, PT, R0, 0xfa, !P3 ;  /* 0x000000fa0000780c */ /* 0x000fe20005f61670 */
[-C--:B------:R-:W-:Y:S02]  /*10430*/  @!P0 IMAD R145, R145, R17.reuse, RZ ;  /* 0x0000001191918224 */ /* 0x080fe400078e02ff */
[-C--:B0-----:R-:W-:Y:S02]  /*10440*/  @!P4 IMAD R3, R146, R17.reuse, RZ ;  /* 0x000000119203c224 */ /* 0x081fe400078e02ff */
[----:B------:R-:W-:-:S02]  /*10450*/  @!P6 IMAD R147, R147, R17, RZ ;  /* 0x000000119393e224 */ /* 0x000fc400078e02ff */
[-C--:B-1----:R-:W-:Y:S02]  /*10460*/  @!P5 IMAD R11, R150, R17.reuse, RZ ;  /* 0x00000011960bd224 */ /* 0x082fe400078e02ff */
[-C--:B------:R-:W-:Y:S02]  /*10470*/  @!P2 IMAD R5, R148, R17.reuse, RZ ;  /* 0x000000119405a224 */ /* 0x080fe400078e02ff */
[-C--:B------:R-:W-:Y:S02]  /*10480*/  @!P1 IMAD R149, R149, R17.reuse, RZ ;  /* 0x0000001195959224 */ /* 0x080fe400078e02ff */
[----:B------:R-:W-:Y:S01]  /*10490*/  @!P3 IMAD R151, R151, R17, RZ ;  /* 0x000000119797b224 */ /* 0x000fe200078e02ff */
[----:B------:R0:W-:Y:S04]  /*104a0*/  @!P0 STG.E.U8 desc[UR36][R6.64+0xf1], R145 ;  /* 0x0000f19106008986 */ /* 0x0001e8000c101124 */
[----:B------:R0:W-:Y:S04]  /*104b0*/  @!P4 STG.E.U8 desc[UR36][R8.64+0xf0], R3 ;  /* 0x0000f0030800c986 */ /* 0x0001e8000c101124 */
[----:B------:R0:W-:Y:S04]  /*104c0*/  @!P6 STG.E.U8 desc[UR36][R8.64+0xf1], R147 ;  /* 0x0000f1930800e986 */ /* 0x0001e8000c101124 */
[----:B------:R0:W-:Y:S04]  /*104d0*/  @!P2 STG.E.U8 desc[UR36][R6.64+0xf8], R5 ;  /* 0x0000f8050600a986 */ /* 0x0001e8000c101124 */
[----:B------:R0:W-:Y:S04]  /*104e0*/  @!P1 STG.E.U8 desc[UR36][R6.64+0xf9], R149 ;  /* 0x0000f99506009986 */ /* 0x0001e8000c101124 */
[----:B------:R0:W-:Y:S04]  /*104f0*/  @!P5 STG.E.U8 desc[UR36][R8.64+0xf8], R11 ;  /* 0x0000f80b0800d986 */ /* 0x0001e8000c101124 */
[----:B------:R0:W-:Y:S02]  /*10500*/  @!P3 STG.E.U8 desc[UR36][R8.64+0xf9], R151 ;  /* 0x0000f9970800b986 */ /* 0x0001e4000c101124 */
.L_x_549:
[----:B------:R-:W-:Y:S05]  /*10510*/  BSYNC B0 ;  /* 0x0000000000007941 */ /* 0x000fea0003800000 */
.L_x_35:
[----:B0-----:R-:W2:Y:S04]  /*10520*/  LDL.LU R3, [R1+0x200] ;  /* 0x0002000001037983 */ /* 0x001ea80000300800 */
[----:B------:R-:W2:Y:S01]  /*10530*/  LDL.LU R2, [R1+0x204] ;  /* 0x0002040001027983 */ /* 0x000ea20000300800 */
[----:B------:R-:W-:Y:S01]  /*10540*/  ULDC UR4, c[0x0][0xc] ;  /* 0x0000030000047ab9 */ /* 0x000fe20000000800 */
[----:B------:R-:W-:Y:S01]  /*10550*/  ULDC UR5, c[0x0][0x10] ;  /* 0x0000040000057ab9 */ /* 0x000fe20000000800 */
[----:B------:R-:W2:Y:S01]  /*10560*/  LDC R5, c[0x0][0x14] ;  /* 0x00000500ff057b82 */ /* 0x000ea20000000800 */
[----:B------:R-:W-:Y:S01]  /*10570*/  UIMAD.WIDE.U32 UR4, UR4, UR5, URZ ;  /* 0x00000005040472a5 */ /* 0x000fe2000f8e003f */
[----:B------:R-:W-:Y:S01]  /*10580*/  PRMT R0, RZ, 0x7610, R0 ;  /* 0x00007610ff007816 */ /* 0x000fe20000000000 */
[----:B------:R-:W-:Y:S01]  /*10590*/  UMOV UR41, 0xffffffff ;  /* 0xffffffff00297882 */ /* 0x000fe20000000000 */
[----:B------:R-:W-:-:S03]  /*105a0*/  UMOV UR43, 0xffffffff ;  /* 0xffffffff002b7882 */ /* 0x000fc60000000000 */
[----:B--2---:R-:W-:-:S04]  /*105b0*/  IMAD.WIDE.U32 R2, R5, UR4, R2 ;  /* 0x0000000405027c25 */ /* 0x004fc8000f8e0002 */
[----:B------:R-:W-:Y:S01]  /*105c0*/  IMAD R5, R5, UR5, RZ ;  /* 0x0000000505057c24 */ /* 0x000fe2000f8e02ff */
[----:B------:R-:W-:Y:S01]  /*105d0*/  ULDC.64 UR4, c[0x0][0x650] ;  /* 0x0001940000047ab9 */ /* 0x000fe20000000a00 */
[----:B-1-3--:R-:W-:Y:S01]  /*105e0*/  IMAD.MOV.U32 R6, RZ, RZ, R2 ;  /* 0x000000ffff067224 */ /* 0x00afe200078e0002 */
[----:B------:R-:W-:Y:S01]  /*105f0*/  ISETP.GE.U32.AND P0, PT, R2, UR4, PT ;  /* 0x0000000402007c0c */ /* 0x000fe2000bf06070 */
[----:B------:R-:W-:-:S05]  /*10600*/  IMAD.IADD R4, R3, 0x1, R5 ;  /* 0x0000000103047824 */ /* 0x000fca00078e0205 */
[----:B------:R0:W-:Y:S01]  /*10610*/  STL [R1+0x200], R4 ;  /* 0x0002000401007387 */ /* 0x0001e20000100800 */
[----:B------:R-:W-:-:S03]  /*10620*/  ISETP.GE.U32.AND.EX P0, PT, R4, UR5, PT, P0 ;  /* 0x0000000504007c0c */ /* 0x000fc6000bf06100 */
[----:B------:R0:W-:Y:S10]  /*10630*/  STL [R1+0x204], R6 ;  /* 0x0002040601007387 */ /* 0x0001f40000100800 */
[----:B0-----:R-:W-:Y:S05]  /*10640*/  @P0 BRA `(.L_x_550) ;  /* 0x0000000400880947 */ /* 0x001fea0003800000 */
[----:B------:R-:W0:Y:S01]  /*10650*/  S2UR UR6, SR_CTAID.X ;  /* 0x00000000000679c3 */ /* 0x000e220000002500 */
[----:B------:R-:W-:Y:S01]  /*10660*/  ULDC.64 UR12, c[0x0][0x628] ;  /* 0x00018a00000c7ab9 */ /* 0x000fe20000000a00 */
[----:B------:R-:W-:Y:S01]  /*10670*/  ULDC UR4, c[0x0][0x150] ;  /* 0x0000540000047ab9 */ /* 0x000fe20000000800 */
[----:B------:R-:W-:Y:S01]  /*10680*/  ISETP.NE.U32.AND P0, PT, RZ, UR12, PT ;  /* 0x0000000cff007c0c */ /* 0x000fe2000bf05070 */
[----:B------:R-:W-:Y:S01]  /*10690*/  ULDC UR15, c[0x0][0x630] ;  /* 0x00018c00000f7ab9 */ /* 0x000fe20000000800 */
[----:B------:R-:W-:Y:S01]  /*106a0*/  R2UR UR16, R6 ;  /* 0x00000000061072ca */ /* 0x000fe200000e0000 */
[----:B------:R-:W-:Y:S01]  /*106b0*/  ULDC UR19, c[0x0][0x154] ;  /* 0x0000550000137ab9 */ /* 0x000fe20000000800 */
[----:B------:R-:W-:Y:S01]  /*106c0*/  ISETP.NE.AND.EX P0, PT, RZ, UR13, PT, P0 ;  /* 0x0000000dff007c0c */ /* 0x000fe2000bf05300 */
[----:B------:R-:W1:Y:S01]  /*106d0*/  S2UR UR18, SR_CTAID.Y ;  /* 0x00000000001279c3 */ /* 0x000e620000002600 */
[----:B------:R-:W-:Y:S02]  /*106e0*/  R2UR UR17, R4 ;  /* 0x00000000041172ca */ /* 0x000fe400000e0000 */
[----:B------:R-:W-:-:S02]  /*106f0*/  R2UR UR10, R6 ;  /* 0x00000000060a72ca */ /* 0x000fc400000e0000 */
[----:B------:R-:W-:Y:S02]  /*10700*/  R2UR UR11, R4 ;  /* 0x00000000040b72ca */ /* 0x000fe400000e0000 */
[----:B0-----:R-:W-:-:S05]  /*10710*/  I2FP.F32.U32 R0, UR6 ;  /* 0x0000000600007c45 */ /* 0x001fca0008201000 */
[----:B------:R-:W-:-:S04]  /*10720*/  FMUL R0, R0, UR4 ;  /* 0x0000000400007c20 */ /* 0x000fc80008400000 */
[----:B------:R0:W2:Y:S01]  /*10730*/  F2I.U32.TRUNC.NTZ R2, R0 ;  /* 0x0000000000027305 */ /* 0x0000a2000020f000 */
[----:B-1----:R-:W-:Y:S05]  /*10740*/  @!P0 BRA `(.L_x_551) ;  /* 0x0000000000308947 */ /* 0x002fea0003800000 */
        /* <DEDUP_REMOVED lines=12> */
.L_x_551:
[----:B------:R-:W-:Y:S01]  /*10810*/  USHF.R.U64 UR43, UR10, UR15, UR11 ;  /* 0x0000000f0a2b7299 */ /* 0x000fe2000800120b */
[----:B0-----:R-:W-:Y:S01]  /*10820*/  I2FP.F32.U32 R0, UR18 ;  /* 0x0000001200007c45 */ /* 0x001fe20008201000 */
[----:B------:R-:W-:Y:S02]  /*10830*/  USHF.R.U32.HI UR4, URZ, UR15, UR11 ;  /* 0x0000000f3f047299 */ /* 0x000fe4000801160b */
[----:B------:R-:W-:Y:S02]  /*10840*/  UIADD3 UR10, UP0, URZ, -UR43, URZ ;  /* 0x8000002b3f0a7290 */ /* 0x000fe4000ff1e03f */
[----:B------:R-:W-:Y:S01]  /*10850*/  FMUL R0, R0, UR19 ;  /* 0x0000001300007c20 */ /* 0x000fe20008400000 */
[----:B------:R-:W-:Y:S01]  /*10860*/  ULDC.64 UR12, c[0x0][0x620] ;  /* 0x00018800000c7ab9 */ /* 0x000fe20000000a00 */
[----:B------:R-:W-:Y:S01]  /*10870*/  UIADD3.X UR4, URZ, ~UR4, URZ, UP0, !UPT ;  /* 0x800000043f047290 */ /* 0x000fe200087fe43f */
[----:B------:R-:W-:Y:S01]  /*10880*/  UMOV UR8, UR16 ;  /* 0x0000001000087c82 */ /* 0x000fe20008000000 */
[----:B------:R-:W-:-:S02]  /*10890*/  UMOV UR9, UR17 ;  /* 0x0000001100097c82 */ /* 0x000fc40008000000 */
[----:B------:R-:W-:Y:S01]  /*108a0*/  UIMAD UR4, UR4, UR12, URZ ;  /* 0x0000000c040472a4 */ /* 0x000fe2000f8e023f */
[----:B------:R-:W0:Y:S01]  /*108b0*/  F2I.U32.TRUNC.NTZ R0, R0 ;  /* 0x0000000000007305 */ /* 0x000e22000020f000 */
[----:B------:R-:W-:Y:S01]  /*108c0*/  UIMAD.WIDE.U32 UR8, UR10, UR12, UR8 ;  /* 0x0000000c0a0872a5 */ /* 0x000fe2000f8e0008 */
[----:B--2---:R-:W-:Y:S01]  /*108d0*/  R2UR UR12, R2 ;  /* 0x00000000020c72ca */ /* 0x004fe200000e0000 */
[----:B------:R-:W-:Y:S01]  /*108e0*/  UIMAD UR10, UR10, UR13, UR4 ;  /* 0x0000000d0a0a72a4 */ /* 0x000fe2000f8e0204 */
[----:B------:R-:W-:Y:S01]  /*108f0*/  ULDC UR11, c[0x0][0x618] ;  /* 0x00018600000b7ab9 */ /* 0x000fe20000000800 */
[----:B------:R-:W-:Y:S02]  /*10900*/  ULDC UR21, c[0x0][0x658] ;  /* 0x0001960000157ab9 */ /* 0x000fe40000000800 */
[----:B------:R-:W-:Y:S01]  /*10910*/  UIADD3 UR9, UR9, UR10, URZ ;  /* 0x0000000a09097290 */ /* 0x000fe2000fffe03f */
[----:B------:R-:W-:Y:S01]  /*10920*/  UMOV UR15, 0xffffffff ;  /* 0xffffffff000f7882 */ /* 0x000fe20000000000 */
[----:B------:R-:W-:Y:S01]  /*10930*/  ULDC.64 UR4, c[0x0][0x640] ;  /* 0x0001900000047ab9 */ /* 0x000fe20000000a00 */
[----:B------:R-:W-:Y:S01]  /*10940*/  USHF.L.U32 UR15, UR15, UR21, URZ ;  /* 0x000000150f0f7299 */ /* 0x000fe2000800063f */
[----:B------:R-:W-:Y:S01]  /*10950*/  ISETP.NE.U32.AND P0, PT, RZ, UR4, PT ;  /* 0x00000004ff007c0c */ /* 0x000fe2000bf05070 */
[----:B------:R-:W-:-:S02]  /*10960*/  USHF.R.U64 UR16, UR8, UR11, UR9 ;  /* 0x0000000b08107299 */ /* 0x000fc40008001209 */
[----:B------:R-:W-:Y:S01]  /*10970*/  USHF.R.U32.HI UR8, URZ, UR11, UR9 ;  /* 0x0000000b3f087299 */ /* 0x000fe20008011609 */
[----:B0-----:R-:W-:Y:S01]  /*10980*/  R2UR UR14, R0 ;  /* 0x00000000000e72ca */ /* 0x001fe200000e0000 */
[----:B------:R-:W-:Y:S01]  /*10990*/  ULDC UR17, c[0x0][0x608] ;  /* 0x0001820000117ab9 */ /* 0x000fe20000000800 */
[----:B------:R-:W-:Y:S01]  /*109a0*/  ULOP3.LUT UR42, URZ, UR15, URZ, 0x33, !UPT ;  /* 0x0000000f3f2a7292 */ /* 0x000fe2000f8e333f */
[----:B------:R-:W-:Y:S01]  /*109b0*/  ISETP.NE.AND.EX P0, PT, RZ, UR5, PT, P0 ;  /* 0x00000005ff007c0c */ /* 0x000fe2000bf05300 */
[----:B------:R-:W-:Y:S02]  /*109c0*/  USHF.R.U64 UR15, UR16, UR17, UR8 ;  /* 0x00000011100f7299 */ /* 0x000fe40008001208 */
[----:B------:R-:W-:Y:S02]  /*109d0*/  USHF.R.U32.HI UR8, URZ, UR17, UR8 ;  /* 0x000000113f087299 */ /* 0x000fe40008011608 */
[----:B------:R-:W-:Y:S02]  /*109e0*/  UIADD3 UR12, -UR12, URZ, URZ ;  /* 0x0000003f0c0c7290 */ /* 0x000fe4000fffe13f */
[----:B------:R-:W-:Y:S01]  /*109f0*/  USHF.R.U64 UR17, UR15, UR21, UR8 ;  /* 0x000000150f117299 */ /* 0x000fe20008001208 */
[----:B------:R-:W-:Y:S01]  /*10a00*/  UMOV UR19, 0x1 ;  /* 0x0000000100137882 */ /* 0x000fe20000000000 */
[----:B------:R-:W-:Y:S01]  /*10a10*/  ULDC UR13, c[0x0][0x144] ;  /* 0x00005100000d7ab9 */ /* 0x000fe20000000800 */
[----:B------:R-:W-:Y:S01]  /*10a20*/  ULDC UR7, c[0x0][0x600] ;  /* 0x0001800000077ab9 */ /* 0x000fe20000000800 */
[----:B------:R-:W-:-:S02]  /*10a30*/  USHF.L.U32 UR24, UR19, UR21, URZ ;  /* 0x0000001513187299 */ /* 0x000fc4000800063f */
[----:B------:R-:W-:Y:S02]  /*10a40*/  USHF.R.U32.HI UR8, URZ, UR21, UR8 ;  /* 0x000000153f087299 */ /* 0x000fe40008011608 */
[----:B------:R-:W-:Y:S02]  /*10a50*/  UIMAD UR21, UR13, UR12, UR6 ;  /* 0x0000000c0d1572a4 */ /* 0x000fe4000f8e0206 */
[----:B------:R-:W-:Y:S02]  /*10a60*/  UIADD3 UR20, UR7, -0x1, URZ ;  /* 0xffffffff07147890 */ /* 0x000fe4000fffe03f */
[----:B------:R-:W-:Y:S01]  /*10a70*/  UIADD3 UR19, -UR14, URZ, URZ ;  /* 0x0000003f0e137290 */ /* 0x000fe2000fffe13f */
[----:B------:R-:W-:Y:S01]  /*10a80*/  ULDC UR25, c[0x0][0x148] ;  /* 0x0000520000197ab9 */ /* 0x000fe20000000800 */
[----:B------:R-:W-:Y:S01]  /*10a90*/  ULDC UR22, c[0x0][0x648] ;  /* 0x0001920000167ab9 */ /* 0x000fe20000000800 */
[----:B------:R-:W-:Y:S01]  /*10aa0*/  ULDC UR23, c[0x0][0x638] ;  /* 0x00018e0000177ab9 */ /* 0x000fe20000000800 */
        /* <DEDUP_REMOVED lines=14> */
.L_x_552:
[----:B------:R-:W-:Y:S01]  /*10b90*/  UISETP.NE.AND UP0, UPT, UR46, URZ, UPT ;  /* 0x0000003f2e00728c */ /* 0x000fe2000bf05270 */
[----:B------:R-:W-:Y:S01]  /*10ba0*/  IMAD.MOV.U32 R0, RZ, RZ, 0x1 ;  /* 0x00000001ff007424 */ /* 0x000fe200078e00ff */
[----:B------:R-:W-:Y:S02]  /*10bb0*/  USHF.R.U64 UR4, UR6, UR22, UR8 ;  /* 0x0000001606047299 */ /* 0x000fe40008001208 */
[----:B------:R-:W-:Y:S02]  /*10bc0*/  ULOP3.LUT UR42, UR15, UR42, URZ, 0xc0, !UPT ;  /* 0x0000002a0f2a7292 */ /* 0x000fe4000f8ec03f */
[----:B------:R-:W-:Y:S02]  /*10bd0*/  UIADD3 UR5, -UR4, URZ, URZ ;  /* 0x0000003f04057290 */ /* 0x000fe4000fffe13f */
[----:B------:R-:W-:Y:S02]  /*10be0*/  UIMAD UR42, UR24, UR4, UR42 ;  /* 0x00000004182a72a4 */ /* 0x000fe4000f8e022a */
[----:B------:R-:W-:-:S02]  /*10bf0*/  ULOP3.LUT UR16, UR16, UR20, URZ, 0xc0, !UPT ;  /* 0x0000001410107292 */ /* 0x000fc4000f8ec03f */
[----:B------:R-:W-:Y:S02]  /*10c00*/  @UP0 UIMAD UR21, UR25, UR19, UR18 ;  /* 0x00000013191502a4 */ /* 0x000fe4000f8e0212 */
[----:B------:R-:W-:-:S03]  /*10c10*/  UIMAD UR4, UR5, UR23, UR17 ;  /* 0x00000017050472a4 */ /* 0x000fc6000f8e0211 */
[----:B------:R-:W-:Y:S01]  /*10c20*/  ULDC UR5, c[0x0][0x610] ;  /* 0x0001840000057ab9 */ /* 0x000fe20000000800 */
[----:B------:R-:W-:Y:S02]  /*10c30*/  UIMAD UR4, UR4, UR7, UR16 ;  /* 0x00000007040472a4 */ /* 0x000fe4000f8e0210 */
[----:B------:R-:W-:-:S04]  /*10c40*/  UIMAD UR42, UR42, UR5, UR21 ;  /* 0x000000052a2a72a4 */ /* 0x000fc8000f8e0215 */
[----:B------:R-:W-:Y:S02]  /*10c50*/  USEL UR41, UR4, UR42, !UP0 ;  /* 0x0000002a04297287 */ /* 0x000fe4000c000000 */
[----:B------:R-:W-:-:S12]  /*10c60*/  USEL UR42, UR42, UR4, !UP0 ;  /* 0x000000042a2a7287 */ /* 0x000fd8000c000000 */
.L_x_550:
[----:B------:R-:W-:-:S13]  /*10c70*/  LOP3.LUT P0, RZ, R0, 0xff, RZ, 0xc0, !PT ;  /* 0x000000ff00ff7812 */ /* 0x000fda000780c0ff */
[----:B------:R-:W-:Y:S05]  /*10c80*/  @P0 BRA `(.L_x_553) ;  /* 0xffffff08002c0947 */ /* 0x000fea000383ffff */
[----:B------:R-:W-:Y:S05]  /*10c90*/  EXIT ;  /* 0x000000000000794d */ /* 0x000fea0003800000 */
.L_x_8:
[----:B------:R-:W2:Y:S01]  /*10ca0*/  LDL R5, [R1+0x204] ;  /* 0x0002040001057983 */ /* 0x000ea20000100800 */
[----:B------:R-:W-:-:S03]  /*10cb0*/  ULDC.64 UR4, c[0x0][0x650] ;  /* 0x0001940000047ab9 */ /* 0x000fc60000000a00 */
[----:B------:R-:W3:Y:S01]  /*10cc0*/  LDL R4, [R1+0x200] ;  /* 0x0002000001047983 */ /* 0x000ee20000100800 */
[----:B------:R-:W-:Y:S01]  /*10cd0*/  PRMT R0, RZ, 0x7610, R0 ;  /* 0x00007610ff007816 */ /* 0x000fe20000000000 */
[----:B------:R-:W-:Y:S02]  /*10ce0*/  IMAD.MOV.U32 R2, RZ, RZ, -0x1 ;  /* 0xffffffffff027424 */ /* 0x000fe400078e00ff */
[----:B------:R-:W-:Y:S02]  /*10cf0*/  IMAD.MOV.U32 R3, RZ, RZ, -0x1 ;  /* 0xffffffffff037424 */ /* 0x000fe400078e00ff */
[----:B------:R-:W-:Y:S01]  /*10d00*/  IMAD.MOV.U32 R9, RZ, RZ, -0x1 ;  /* 0xffffffffff097424 */ /* 0x000fe200078e00ff */
[----:B--2---:R-:W-:-:S04]  /*10d10*/  ISETP.GE.U32.AND P0, PT, R5, UR4, PT ;  /* 0x0000000405007c0c */ /* 0x004fc8000bf06070 */
[----:B---3--:R-:W-:-:S13]  /*10d20*/  ISETP.GE.U32.AND.EX P0, PT, R4, UR5, PT, P0 ;  /* 0x0000000504007c0c */ /* 0x008fda000bf06100 */
        /* <DEDUP_REMOVED lines=21> */
.L_x_555:
[----:B------:R-:W-:Y:S01]  /*10e80*/  USHF.R.U64 UR4, UR14, UR19, UR15 ;  /* 0x000000130e047299 */ /* 0x000fe2000800120f */
[----:B------:R-:W-:Y:S01]  /*10e90*/  R2UR UR7, R4 ;  /* 0x00000000040772ca */ /* 0x000fe200000e0000 */
[----:B------:R-:W-:Y:S02]  /*10ea0*/  USHF.R.U32.HI UR5, URZ, UR19, UR15 ;  /* 0x000000133f057299 */ /* 0x000fe4000801160f */
[----:B------:R-:W-:Y:S01]  /*10eb0*/  UIADD3 UR13, UP0, URZ, -UR4, URZ ;  /* 0x800000043f0d7290 */ /* 0x000fe2000ff1e03f */
[----:B------:R-:W-:Y:S01]  /*10ec0*/  ULDC.64 UR14, c[0x0][0x620] ;  /* 0x00018800000e7ab9 */ /* 0x000fe20000000a00 */
[----:B------:R-:W-:Y:S02]  /*10ed0*/  UMOV UR6, UR20 ;  /* 0x0000001400067c82 */ /* 0x000fe40008000000 */
[----:B------:R-:W-:Y:S02]  /*10ee0*/  UIADD3.X UR5, URZ, ~UR5, URZ, UP0, !UPT ;  /* 0x800000053f057290 */ /* 0x000fe400087fe43f */
[----:B------:R-:W-:-:S02]  /*10ef0*/  UISETP.NE.AND UP1, UPT, UR46, URZ, UPT ;  /* 0x0000003f2e00728c */ /* 0x000fc4000bf25270 */
[----:B------:R-:W-:Y:S02]  /*10f00*/  UIMAD UR5, UR5, UR14, URZ ;  /* 0x0000000e050572a4 */ /* 0x000fe4000f8e023f */
[----:B------:R-:W-:Y:S02]  /*10f10*/  UIMAD.WIDE.U32 UR6, UR13, UR14, UR6 ;  /* 0x0000000e0d0672a5 */ /* 0x000fe4000f8e0006 */
[----:B------:R-:W-:Y:S01]  /*10f20*/  UIMAD UR5, UR13, UR15, UR5 ;  /* 0x0000000f0d0572a4 */ /* 0x000fe2000f8e0205 */
[----:B------:R-:W-:Y:S02]  /*10f30*/  ULDC UR14, c[0x0][0x608] ;  /* 0x00018200000e7ab9 */ /* 0x000fe40000000800 */
[----:B------:R-:W-:Y:S01]  /*10f40*/  ULDC UR13, c[0x0][0x618] ;  /* 0x00018600000d7ab9 */ /* 0x000fe20000000800 */
[----:B------:R-:W-:Y:S01]  /*10f50*/  UIADD3 UR5, UR7, UR5, URZ ;  /* 0x0000000507057290 */ /* 0x000fe2000fffe03f */
[----:B------:R-:W-:Y:S01]  /*10f60*/  ULDC UR22, c[0x0][0x658] ;  /* 0x0001960000167ab9 */ /* 0x000fe20000000800 */
[----:B------:R-:W-:-:S02]  /*10f70*/  @UP1 UIMAD UR8, UR11, UR12, UR10 ;  /* 0x0000000c0b0812a4 */ /* 0x000fc4000f8e020a */
[----:B------:R-:W-:Y:S02]  /*10f80*/  USHF.R.U64 UR17, UR6, UR13, UR5 ;  /* 0x0000000d06117299 */ /* 0x000fe40008001205 */
[----:B------:R-:W-:Y:S01]  /*10f90*/  USHF.R.U32.HI UR5, URZ, UR13, UR5 ;  /* 0x0000000d3f057299 */ /* 0x000fe20008011605 */
[----:B------:R-:W-:Y:S01]  /*10fa0*/  ULDC.64 UR6, c[0x0][0x640] ;  /* 0x0001900000067ab9 */ /* 0x000fe20000000a00 */
[----:B------:R-:W-:Y:S01]  /*10fb0*/  UMOV UR10, 0xffffffff ;  /* 0xffffffff000a7882 */ /* 0x000fe20000000000 */
[----:B------:R-:W-:Y:S01]  /*10fc0*/  ISETP.NE.U32.AND P0, PT, RZ, UR6, PT ;  /* 0x00000006ff007c0c */ /* 0x000fe2000bf05070 */
[----:B------:R-:W-:Y:S02]  /*10fd0*/  USHF.R.U64 UR18, UR17, UR14, UR5 ;  /* 0x0000000e11127299 */ /* 0x000fe40008001205 */
[----:B------:R-:W-:Y:S01]  /*10fe0*/  USHF.R.U32.HI UR5, URZ, UR14, UR5 ;  /* 0x0000000e3f057299 */ /* 0x000fe20008011605 */
[----:B------:R-:W-:Y:S01]  /*10ff0*/  ISETP.NE.AND.EX P0, PT, RZ, UR7, PT, P0 ;  /* 0x00000007ff007c0c */ /* 0x000fe2000bf05300 */
[----:B------:R-:W-:-:S02]  /*11000*/  USHF.L.U32 UR11, UR10, UR22, URZ ;  /* 0x000000160a0b7299 */ /* 0x000fc4000800063f */
[----:B------:R-:W-:Y:S01]  /*11010*/  USHF.R.U64 UR19, UR18, UR22, UR5 ;  /* 0x0000001612137299 */ /* 0x000fe20008001205 */
[----:B------:R-:W-:Y:S01]  /*11020*/  ULDC UR20, c[0x0][0x600] ;  /* 0x0001800000147ab9 */ /* 0x000fe20000000800 */
[----:B------:R-:W-:Y:S02]  /*11030*/  USHF.R.U32.HI UR10, URZ, UR22, UR5 ;  /* 0x000000163f0a7299 */ /* 0x000fe40008011605 */
[----:B------:R-:W-:Y:S02]  /*11040*/  UIADD3 UR21, UR20, -0x1, URZ ;  /* 0xffffffff14157890 */ /* 0x000fe4000fffe03f */
[----:B------:R-:W-:Y:S01]  /*11050*/  ULOP3.LUT UR26, URZ, UR11, URZ, 0x33, !UPT ;  /* 0x0000000b3f1a7292 */ /* 0x000fe2000f8e333f */
        /* <DEDUP_REMOVED lines=17> */
.L_x_556:
[----:B------:R-:W-:Y:S01]  /*11170*/  USHF.R.U64 UR6, UR5, UR23, UR10 ;  /* 0x0000001705067299 */ /* 0x000fe2000800120a */
[----:B------:R-:W-:Y:S01]  /*11180*/  IMAD.MOV.U32 R0, RZ, RZ, 0x1 ;  /* 0x00000001ff007424 */ /* 0x000fe200078e00ff */
[----:B------:R-:W-:Y:S01]  /*11190*/  USHF.L.U32 UR25, UR25, UR22, URZ ;  /* 0x0000001619197299 */ /* 0x000fe2000800063f */
[----:B------:R-:W-:Y:S01]  /*111a0*/  IMAD.U32 R9, RZ, RZ, UR4 ;  /* 0x00000004ff097e24 */ /* 0x000fe2000f8e00ff */
[----:B------:R-:W-:Y:S02]  /*111b0*/  ULOP3.LUT UR5, UR18, UR26, URZ, 0xc0, !UPT ;  /* 0x0000001a12057292 */ /* 0x000fe4000f8ec03f */
[----:B------:R-:W-:Y:S02]  /*111c0*/  UIADD3 UR7, -UR6, URZ, URZ ;  /* 0x0000003f06077290 */ /* 0x000fe4000fffe13f */
[----:B------:R-:W-:Y:S02]  /*111d0*/  UIMAD UR6, UR25, UR6, UR5 ;  /* 0x00000006190672a4 */ /* 0x000fe4000f8e0205 */
[----:B------:R-:W-:-:S02]  /*111e0*/  ULOP3.LUT UR17, UR17, UR21, URZ, 0xc0, !UPT ;  /* 0x0000001511117292 */ /* 0x000fc4000f8ec03f */
[----:B------:R-:W-:Y:S02]  /*111f0*/  UIMAD UR5, UR7, UR24, UR19 ;  /* 0x00000018070572a4 */ /* 0x000fe4000f8e0213 */
[----:B------:R-:W-:Y:S01]  /*11200*/  UISETP.NE.AND UP0, UPT, UR46, URZ, UPT ;  /* 0x0000003f2e00728c */ /* 0x000fe2000bf05270 */
[----:B------:R-:W-:Y:S01]  /*11210*/  ULDC UR7, c[0x0][0x610] ;  /* 0x0001840000077ab9 */ /* 0x000fe20000000800 */
[----:B------:R-:W-:Y:S02]  /*11220*/  UIMAD UR5, UR5, UR20, UR17 ;  /* 0x00000014050572a4 */ /* 0x000fe4000f8e0211 */
[----:B------:R-:W-:-:S04]  /*11230*/  UIMAD UR8, UR6, UR7, UR8 ;  /* 0x00000007060872a4 */ /* 0x000fc8000f8e0208 */
[----:B------:R-:W-:Y:S02]  /*11240*/  USEL UR6, UR5, UR8, !UP0 ;  /* 0x0000000805067287 */ /* 0x000fe4000c000000 */
[----:B------:R-:W-:-:S04]  /*11250*/  USEL UR8, UR8, UR5, !UP0 ;  /* 0x0000000508087287 */ /* 0x000fc8000c000000 */
[----:B------:R-:W-:Y:S02]  /*11260*/  IMAD.U32 R3, RZ, RZ, UR6 ;  /* 0x00000006ff037e24 */ /* 0x000fe4000f8e00ff */
[----:B------:R-:W-:-:S07]  /*11270*/  IMAD.U32 R2, RZ, RZ, UR8 ;  /* 0x00000008ff027e24 */ /* 0x000fce000f8e00ff */
.L_x_554:
[----:B------:R-:W-:-:S08]  /*11280*/  NOP ;  /* 0x0000000000007918 */ /* 0x000fd00000000000 */
[----:B0-----:R-:W0:-:S00]  /*11290*/  USETMAXREG.DEALLOC.CTAPOOL 0x18 ;  /* 0x00000018000079c8 */ /* 0x001e0000080e0500 */
[----:B------:R-:W-:-:S13]  /*112a0*/  ISETP.NE.AND P0, PT, RZ, UR9, PT ;  /* 0x00000009ff007c0c */ /* 0x000fda000bf05270 */
[----:B------:R-:W-:Y:S05]  /*112b0*/  @P0 EXIT ;  /* 0x000000000000094d */ /* 0x000fea0003800000 */
[----:B0-----:R-:W-:Y:S01]  /*112c0*/  LOP3.LUT P0, RZ, R0, 0xff, RZ, 0xc0, !PT ;  /* 0x000000ff00ff7812 */ /* 0x001fe2000780c0ff */
[----:B------:R-:W-:Y:S02]  /*112d0*/  IMAD.MOV.U32 R0, RZ, RZ, 0x1 ;  /* 0x00000001ff007424 */ /* 0x000fe400078e00ff */
[----:B------:R-:W-:-:S10]  /*112e0*/  IMAD.MOV.U32 R6, RZ, RZ, RZ ;  /* 0x000000ffff067224 */ /* 0x000fd400078e00ff */
[----:B------:R-:W-:Y:S05]  /*112f0*/  @!P0 BRA `(.L_x_557) ;  /* 0x0000000c007c8947 */ /* 0x000fea0003800000 */
[----:B------:R-:W0:Y:S01]  /*11300*/  S2UR UR7, SR_CgaCtaId ;  /* 0x00000000000779c3 */ /* 0x000e220000008800 */
[----:B------:R-:W-:Y:S01]  /*11310*/  ULDC UR4, c[0x0][0x28c] ;  /* 0x0000a30000047ab9 */ /* 0x000fe20000000800 */
[----:B------:R-:W-:Y:S01]  /*11320*/  ULDC UR5, c[0x0][0x600] ;  /* 0x0001800000057ab9 */ /* 0x000fe20000000800 */
[----:B------:R-:W-:Y:S01]  /*11330*/  UIADD3 UR11, UR4, 0x1f, URZ ;  /* 0x0000001f040b7890 */ /* 0x000fe2000fffe03f */
[----:B------:R-:W-:Y:S01]  /*11340*/  BSSY B0, `(.L_x_557) ;  /* 0x00000da000007945 */ /* 0x000fe20003800000 */
[----:B------:R-:W-:Y:S01]  /*11350*/  ULDC UR9, c[0x0][0x658] ;  /* 0x0001960000097ab9 */ /* 0x000fe20000000800 */
[----:B------:R-:W-:Y:S01]  /*11360*/  UMOV UR10, 0xffffffff ;  /* 0xffffffff000a7882 */ /* 0x000fe20000000000 */
[----:B------:R-:W-:Y:S01]  /*11370*/  UMOV UR12, 0x1 ;  /* 0x00000001000c7882 */ /* 0x000fe20000000000 */
[----:B------:R-:W-:Y:S01]  /*11380*/  UIADD3 UR4, UR5, -0x1, URZ ;  /* 0xffffffff05047890 */ /* 0x000fe2000fffe03f */
[----:B------:R-:W-:Y:S01]  /*11390*/  IMAD.MOV.U32 R8, RZ, RZ, 0x1 ;  /* 0x00000001ff087424 */ /* 0x000fe200078e00ff */
[----:B------:R-:W-:Y:S01]  /*113a0*/  USHF.L.U32 UR10, UR10, UR9, URZ ;  /* 0x000000090a0a7299 */ /* 0x000fe2000800063f */
[----:B------:R-:W-:Y:S01]  /*113b0*/  IMAD.MOV.U32 R0, RZ, RZ, 0x1 ;  /* 0x00000001ff007424 */ /* 0x000fe200078e00ff */
[----:B------:R-:W-:Y:S01]  /*113c0*/  USHF.L.U32 UR5, UR12, UR9, URZ ;  /* 0x000000090c057299 */ /* 0x000fe2000800063f */
[----:B------:R-:W-:Y:S01]  /*113d0*/  IMAD.MOV.U32 R6, RZ, RZ, RZ ;  /* 0x000000ffff067224 */ /* 0x000fe200078e00ff */
[----:B------:R-:W-:Y:S01]  /*113e0*/  USHF.R.S32.HI UR12, URZ, 0x1f, UR11 ;  /* 0x0000001f3f0c7899 */ /* 0x000fe2000801140b */
[----:B------:R-:W-:Y:S01]  /*113f0*/  ULDC UR8, c[0x0][0xc] ;  /* 0x0000030000087ab9 */ /* 0x000fe20000000800 */
[----:B------:R-:W-:-:S02]  /*11400*/  ULDC UR9, c[0x0][0x10] ;  /* 0x0000040000097ab9 */ /* 0x000fc40000000800 */
[----:B------:R-:W-:Y:S02]  /*11410*/  ULEA.HI UR12, UR12, UR11, URZ, 0x5 ;  /* 0x0000000b0c0c7291 */ /* 0x000fe4000f8f283f */
[----:B------:R-:W-:Y:S02]  /*11420*/  UIMAD.WIDE.U32 UR8, UR8, UR9, URZ ;  /* 0x00000009080872a5 */ /* 0x000fe4000f8e003f */
[----:B------:R-:W-:Y:S02]  /*11430*/  USHF.R.S32.HI UR13, URZ, 0x5, UR12 ;  /* 0x000000053f0d7899 */ /* 0x000fe4000801140c */
[----:B0-----:R-:W-:Y:S02]  /*11440*/  USHF.L.U32 UR6, UR7, 0x6, URZ ;  /* 0x0000000607067899 */ /* 0x001fe4000800063f */
[----:B------:R-:W-:Y:S02]  /*11450*/  USHF.L.U32 UR7, UR7, 0xb, URZ ;  /* 0x0000000b07077899 */ /* 0x000fe4000800063f */
[----:B------:R-:W-:-:S02]  /*11460*/  ULOP3.LUT UR23, UR40, 0x2, URZ, 0xfc, !UPT ;  /* 0x0000000228177892 */ /* 0x000fc4000f8efc3f */
[----:B------:R-:W-:Y:S02]  /*11470*/  ULOP3.LUT UR14, UR7, 0x1800, URZ, 0xc0, !UPT ;  /* 0x00001800070e7892 */ /* 0x000fe4000f8ec03f */
[----:B------:R-:W-:Y:S02]  /*11480*/  ULOP3.LUT UR7, URZ, UR10, URZ, 0x33, !UPT ;  /* 0x0000000a3f077292 */ /* 0x000fe4000f8e333f */
[----:B------:R-:W-:Y:S01]  /*11490*/  ULOP3.LUT UR6, UR6, 0xc0, URZ, 0xc0, !UPT ;  /* 0x000000c006067892 */ /* 0x000fe2000f8ec03f */
[----:B------:R-:W-:Y:S01]  /*114a0*/  ULDC UR10, c[0x0][0x14] ;  /* 0x00000500000a7ab9 */ /* 0x000fe20000000800 */
[----:B------:R-:W-:Y:S02]  /*114b0*/  ULOP3.LUT UR14, UR14, 0x1c200, URZ, 0xfc, !UPT ;  /* 0x0001c2000e0e7892 */ /* 0x000fe4000f8efc3f */
[----:B------:R-:W-:Y:S02]  /*114c0*/  UIMAD.WIDE.U32 UR24, UR8, UR10, URZ ;  /* 0x0000000a081872a5 */ /* 0x000fe4000f8e003f */
[----:B------:R-:W-:-:S02]  /*114d0*/  UIMAD UR15, UR9, UR10, URZ ;  /* 0x0000000a090f72a4 */ /* 0x000fc4000f8e023f */
[----:B------:R-:W-:Y:S02]  /*114e0*/  UIADD3 UR28, UR13, 0x1, URZ ;  /* 0x000000010d1c7890 */ /* 0x000fe4000fffe03f */
[----:B------:R-:W-:Y:S01]  /*114f0*/  UIADD3 UR15, UR25, UR15, URZ ;  /* 0x0000000f190f7290 */ /* 0x000fe2000fffe03f */
[----:B------:R-:W-:-:S11]  /*11500*/  ULDC.64 UR26, c[0x0][0x198] ;  /* 0x00006600001a7ab9 */ /* 0x000fd60000000a00 */
.L_x_568:
[----:B------:R-:W-:-:S03]  /*11510*/  UMOV UR8, 0xffffffff ;  /* 0xffffffff00087882 */ /* 0x000fc60000000000 */
[----:B------:R-:W-:Y:S05]  /*11520*/  BRA.DIV UR8, `(.L_x_558) ;  /* 0x0000001608447947 */ /* 0x000fea000b800000 */
[----:B------:R-:W-:-:S13]  /*11530*/  ELECT P6, URZ, PT ;  /* 0x00000000003f782f */ /* 0x000fda00038c0000 */
.L_x_589:
[----:B------:R-:W0:Y:S01]  /*11540*/  LDC R4, c[0x0][0x28c] ;  /* 0x0000a300ff047b82 */ /* 0x000e220000000800 */
[----:B------:R-:W-:Y:S01]  /*11550*/  BSSY B1, `(.L_x_559) ;  /* 0x000003a000017945 */ /* 0x000fe20003800000 */
[----:B0-----:R-:W-:-:S13]  /*11560*/  ISETP.LT.OR P6, PT, R4, 0x1, !P6 ;  /* 0x000000010400780c */ /* 0x001fda00077c1670 */
[----:B------:R-:W-:Y:S05]  /*11570*/  @P6 BRA `(.L_x_560) ;  /* 0x0000000000dc6947 */ /* 0x000fea0003800000 */
[----:B------:R-:W-:Y:S01]  /*11580*/  IMAD.SHL.U32 R2, R2, 0x100, RZ ;  /* 0x0000010002027824 */ /* 0x000fe200078e00ff */
[----:B------:R-:W-:Y:S01]  /*11590*/  LEA R3, R3, UR6, 0x8 ;  /* 0x0000000603037c11 */ /* 0x000fe2000f8e40ff */
[----:B------:R-:W-:Y:S02]  /*115a0*/  IMAD.MOV.U32 R13, RZ, RZ, RZ ;  /* 0x000000ffff0d7224 */ /* 0x000fe400078e00ff */
[----:B------:R-:W-:Y:S02]  /*115b0*/  IMAD.U32 R11, RZ, RZ, UR28 ;  /* 0x0000001cff0b7e24 */ /* 0x000fe4000f8e00ff */
[----:B------:R-:W-:Y:S02]  /*115c0*/  IMAD.MOV.U32 R4, RZ, RZ, R0 ;  /* 0x000000ffff047224 */ /* 0x000fe400078e0000 */
[----:B------:R-:W-:-:S07]  /*115d0*/  IMAD.MOV.U32 R5, RZ, RZ, R6 ;  /* 0x000000ffff057224 */ /* 0x000fce00078e0006 */
.L_x_563:
[----:B------:R-:W0:Y:S01]  /*115e0*/  S2R R10, SR_CgaCtaId ;  /* 0x00000000000a7919 */ /* 0x000e220000008800 */
[----:B------:R-:W-:Y:S01]  /*115f0*/  MOV R7, 0x400 ;  /* 0x0000040000077802 */ /* 0x000fe20000000f00 */
[----:B------:R-:W1:Y:S03]  /*11600*/  S2R R15, SR_TID.X ;  /* 0x00000000000f7919 */ /* 0x000e660000002100 */
[----:B0-----:R-:W-:Y:S02]  /*11610*/  LEA R14, R10, R7, 0x18 ;  /* 0x000000070a0e7211 */ /* 0x001fe400078ec0ff */
[----:B------:R-:W-:Y:S02]  /*11620*/  SHF.L.U32 R7, R4, 0x1f, RZ ;  /* 0x0000001f04077819 */ /* 0x000fe400000006ff */
[----:B-1----:R-:W-:Y:S01]  /*11630*/  LOP3.LUT P1, RZ, R15, 0x7f, RZ, 0xc0, !PT ;  /* 0x0000007f0fff7812 */ /* 0x002fe2000782c0ff */
[----:B------:R-:W-:-:S04]  /*11640*/  IMAD R12, R5, 0x8, R14 ;  /* 0x00000008050c7824 */ /* 0x000fc800078e020e */
[----:B------:R-:W0:Y:S08]  /*11650*/  SYNCS.PHASECHK.TRANS64.TRYWAIT P0, [R12+URZ+0x70], R7 ;  /* 0x000070070c0075a7 */ /* 0x000e30000800017f */
[----:B------:R-:W1:Y:S01]  /*11660*/  @!P1 LDC R10, c[0x0][0x500] ;  /* 0x00014000ff0a9b82 */ /* 0x000e620000000800 */
[----:B0-----:R-:W-:Y:S05]  /*11670*/  @!P0 BRA `(.L_x_561) ;  /* 0x0000001400108947 */ /* 0x001fea0003800000 */
.L_x_590:
[----:B------:R-:W-:Y:S01]  /*11680*/  UPRMT UR8, UR23, 0x9910, URZ ;  /* 0x0000991017087896 */ /* 0x000fe2000800003f */
[----:B-1----:R1:W-:Y:S03]  /*11690*/  @!P1 SYNCS.ARRIVE.TRANS64 RZ, [R12+URZ], R10 ;  /* 0x0000000a0cff99a7 */ /* 0x0023e6000800003f */
[----:B------:R-:W-:-:S06]  /*116a0*/  UISETP.NE.AND UP0, UPT, UR8, 0x2, UPT ;  /* 0x000000020800788c */ /* 0x000fcc000bf05270 */
[----:B------:R-:W-:-:S13]  /*116b0*/  PLOP3.LUT P0, PT, PT, PT, UP0, 0x80, 0x0 ;  /* 0x000000000000781c */ /* 0x000fda0003f0f008 */
[----:B-1----:R-:W-:Y:S05]  /*116c0*/  @P0 BRA `(.L_x_562) ;  /* 0x0000000000040947 */ /* 0x002fea0003800000 */
[----:B------:R-:W-:Y:S01]  /*116d0*/  BPT.TRAP 0x1 ;  /* 0x000000040000795c */ /* 0x000fe20000300000 */
.L_x_562:
[C---:B0-----:R-:W-:Y:S01]  /*116e0*/  IMAD R7, R5.reuse, 0x2000, R14 ;  /* 0x0000200005077824 */ /* 0x041fe200078e020e */
[----:B------:R-:W-:Y:S01]  /*116f0*/  R2UR UR11, R5 ;  /* 0x00000000050b72ca */ /* 0x000fe200000e0000 */
[----:B------:R-:W-:Y:S01]  /*11700*/  VIADD R11, R11, 0xffffffff ;  /* 0xffffffff0b0b7836 */ /* 0x000fe20000000000 */
[----:B------:R-:W-:Y:S01]  /*11710*/  R2UR UR20, R14 ;  /* 0x000000000e1472ca */ /* 0x000fe200000e0000 */
[----:B------:R-:W-:Y:S01]  /*11720*/  UIADD3 UR16, UP0, UR26, 0xf0, URZ ;  /* 0x000000f01a107890 */ /* 0x000fe2000ff1e03f */
[----:B------:R-:W-:Y:S01]  /*11730*/  R2UR UR8, R7 ;  /* 0x00000000070872ca */ /* 0x000fe200000e0000 */
[----:B------:R-:W-:Y:S01]  /*11740*/  UIADD3 UR30, UP1, UR26, 0x1f0, URZ ;  /* 0x000001f01a1e7890 */ /* 0x000fe2000ff3e03f */
[----:B------:R-:W-:Y:S01]  /*11750*/  R2UR UR21, R2 ;  /* 0x00000000021572ca */ /* 0x000fe200000e0000 */
[----:B------:R-:W-:Y:S01]  /*11760*/  UIADD3.X UR17, URZ, UR27, URZ, UP0, !UPT ;  /* 0x0000001b3f117290 */ /* 0x000fe200087fe43f */
[----:B------:R-:W-:Y:S01]  /*11770*/  R2UR UR9, R12 ;  /* 0x000000000c0972ca */ /* 0x000fe200000e0000 */
[----:B------:R-:W-:Y:S01]  /*11780*/  VIADD R5, R5, 0x1 ;  /* 0x0000000105057836 */ /* 0x000fe20000000000 */
[----:B------:R-:W-:Y:S01]  /*11790*/  R2UR UR10, R13 ;  /* 0x000000000d0a72ca */ /* 0x000fe200000e0000 */
[----:B------:R-:W-:Y:S01]  /*117a0*/  UIADD3.X UR31, URZ, UR27, URZ, UP1, !UPT ;  /* 0x0000001b3f1f7290 */ /* 0x000fe20008ffe43f */
[----:B------:R-:W-:Y:S01]  /*117b0*/  R2UR UR12, R9 ;  /* 0x00000000090c72ca */ /* 0x000fe200000e0000 */
[----:B------:R-:W-:Y:S01]  /*117c0*/  ULEA UR11, UR11, UR14, 0xd ;  /* 0x0000000e0b0b7291 */ /* 0x000fe2000f8e683f */
[----:B------:R-:W-:Y:S01]  /*117d0*/  R2UR UR22, R3 ;  /* 0x00000000031672ca */ /* 0x000fe200000e0000 */
[----:B------:R-:W-:Y:S01]  /*117e0*/  UMOV UR18, 0x0 ;  /* 0x0000000000127882 */ /* 0x000fe20000000000 */
[----:B------:R-:W-:Y:S01]  /*117f0*/  ISETP.GT.AND P1, PT, R11, 0x1, PT ;  /* 0x000000010b00780c */ /* 0x000fe20003f24270 */
[----:B------:R-:W-:Y:S01]  /*11800*/  UIADD3 UR8, UR8, 0x200, URZ ;  /* 0x0000020008087890 */ /* 0x000fe2000fffe03f */
[----:B------:R-:W-:Y:S01]  /*11810*/  ISETP.NE.AND P0, PT, R5, 0xe, PT ;  /* 0x0000000e0500780c */ /* 0x000fe20003f05270 */
[----:B------:R-:W-:Y:S01]  /*11820*/  UIADD3 UR20, UR20, UR11, URZ ;  /* 0x0000000b14147290 */ /* 0x000fe2000fffe03f */
[----:B------:R-:W-:Y:S01]  /*11830*/  VIADD R13, R13, 0x20 ;  /* 0x000000200d0d7836 */ /* 0x000fe20000000000 */
[----:B------:R-:W-:Y:S01]  /*11840*/  UMOV UR19, 0x10000000 ;  /* 0x1000000000137882 */ /* 0x000fe20000000000 */
[----:B------:R-:W-:Y:S01]  /*11850*/  UMOV UR11, UR21 ;  /* 0x00000015000b7c82 */ /* 0x000fe20008000000 */
[----:B------:R-:W-:Y:S01]  /*11860*/  UMOV UR29, 0xf0000 ;  /* 0x000f0000001d7882 */ /* 0x000fe20000000000 */
[----:B------:R-:W-:-:S02]  /*11870*/  SEL R7, RZ, 0x1, P0 ;  /* 0x00000001ff077807 */ /* 0x000fc40000000000 */
[----:B------:R0:W-:Y:S01]  /*11880*/  UTMALDG.3D [UR8], [UR16], desc[UR18] ;  /* 0x00001208100075b4 */ /* 0x0001e20008011000 */
[----:B------:R-:W-:Y:S02]  /*11890*/  SEL R5, R5, RZ, P0 ;  /* 0x000000ff05057207 */ /* 0x000fe40000000000 */
[----:B------:R-:W-:Y:S01]  /*118a0*/  LOP3.LUT R4, R4, R7, RZ, 0x3c, !PT ;  /* 0x0000000704047212 */ /* 0x000fe200078e3cff */
[----:B0-----:R-:W-:Y:S01]  /*118b0*/  UMOV UR8, UR20 ;  /* 0x0000001400087c82 */ /* 0x001fe20008000000 */
[----:B------:R-:W-:Y:S02]  /*118c0*/  UMOV UR11, UR22 ;  /* 0x00000016000b7c82 */ /* 0x000fe40008000000 */
[----:B------:R0:W-:Y:S02]  /*118d0*/  UTMALDG.3D.MULTICAST [UR8], [UR30], UR29, desc[UR18] ;  /* 0x000012081e0073b4 */ /* 0x0001e4000801181d */
[----:B0-----:R-:W-:Y:S05]  /*118e0*/  @P1 BRA `(.L_x_563) ;  /* 0xfffffffc003c1947 */ /* 0x001fea000383ffff */
.L_x_560:
[----:B------:R-:W-:Y:S05]  /*118f0*/  BSYNC B1 ;  /* 0x0000000000017941 */ /* 0x000fea0003800000 */
.L_x_559:
[----:B------:R-:W2:Y:S01]  /*11900*/  LDL.LU R14, [R1+0x200] ;  /* 0x00020000010e7983 */ /* 0x000ea20000300800 */
[----:B------:R-:W-:Y:S01]  /*11910*/  LOP3.LUT P0, RZ, R8, 0xff, RZ, 0xc0, !PT ;  /* 0x000000ff08ff7812 */ /* 0x000fe2000780c0ff */
[----:B------:R-:W-:Y:S01]  /*11920*/  VIADD R6, R6, UR13 ;  /* 0x0000000d06067c36 */ /* 0x000fe20008000000 */
[----:B------:R-:W-:Y:S01]  /*11930*/  ULDC.64 UR8, c[0x0][0x650] ;  /* 0x0001940000087ab9 */ /* 0x000fe20000000a00 */
[----:B------:R-:W3:Y:S01]  /*11940*/  LDL.LU R12, [R1+0x204] ;  /* 0x00020400010c7983 */ /* 0x000ee20000300800 */
[----:B------:R-:W-:Y:S01]  /*11950*/  UISETP.GE.U32.AND UP0, UPT, UR13, 0xe, UPT ;  /* 0x0000000e0d00788c */ /* 0x000fe2000bf06070 */
[----:B------:R-:W-:Y:S01]  /*11960*/  BSSY B1, `(.L_x_564) ;  /* 0x0000075000017945 */ /* 0x000fe20003800000 */
[----:B------:R-:W-:Y:S01]  /*11970*/  IMAD.MOV.U32 R9, RZ, RZ, -0x1 ;  /* 0xffffffffff097424 */ /* 0x000fe200078e00ff */
[----:B------:R-:W-:Y:S02]  /*11980*/  PRMT R4, RZ, 0x7610, R4 ;  /* 0x00007610ff047816 */ /* 0x000fe40000000004 */
[----:B------:R-:W-:-:S02]  /*11990*/  PRMT R8, RZ, 0x7610, R8 ;  /* 0x00007610ff087816 */ /* 0x000fc40000000008 */
[----:B------:R-:W-:Y:S02]  /*119a0*/  PLOP3.LUT P1, PT, PT, PT, UP0, 0x80, 0x0 ;  /* 0x000000000000781c */ /* 0x000fe40003f2f008 */
[----:B------:R-:W0:Y:S01]  /*119b0*/  @P0 S2R R3, SR_CgaCtaId ;  /* 0x0000000000030919 */ /* 0x000e220000008800 */
[----:B------:R-:W-:-:S04]  /*119c0*/  @P0 MOV R2, 0x400 ;  /* 0x0000040000020802 */ /* 0x000fc80000000f00 */
[----:B0-----:R-:W-:Y:S01]  /*119d0*/  @P0 LEA R2, R3, R2, 0x18 ;  /* 0x0000000203020211 */ /* 0x001fe200078ec0ff */
[----:B------:R-:W-:-:S03]  /*119e0*/  IMAD.U32 R3, RZ, RZ, UR13 ;  /* 0x0000000dff037e24 */ /* 0x000fc6000f8e00ff */
[----:B------:R0:W-:Y:S01]  /*119f0*/  @P0 SYNCS.ARRIVE.TRANS64.A1T0 RZ, [R2+URZ+0xf8], RZ ;  /* 0x0000f8ff02ff09a7 */ /* 0x0001e2000810003f */
[----:B------:R-:W-:-:S04]  /*11a00*/  ISETP.GT.U32.AND P0, PT, R6, 0xd, PT ;  /* 0x0000000d0600780c */ /* 0x000fc80003f04070 */
[----:B------:R-:W-:Y:S02]  /*11a10*/  ISETP.LT.U32.AND P0, PT, R3, 0xe, P0 ;  /* 0x0000000e0300780c */ /* 0x000fe40000701070 */
[----:B0-----:R-:W-:-:S05]  /*11a20*/  SHF.R.U32.HI R2, RZ, 0x1, R6 ;  /* 0x00000001ff027819 */ /* 0x001fca0000011606 */
[----:B------:R-:W-:-:S04]  /*11a30*/  IMAD.WIDE.U32 R2, R2, -0x6db6db6d, RZ ;  /* 0x9249249302027825 */ /* 0x000fc800078e00ff */
[----:B------:R-:W-:Y:S01]  /*11a40*/  IMAD.MOV.U32 R2, RZ, RZ, -0x1 ;  /* 0xffffffffff027424 */ /* 0x000fe200078e00ff */
[----:B------:R-:W-:Y:S02]  /*11a50*/  SHF.R.U32.HI R5, RZ, 0x2, R3 ;  /* 0x00000002ff057819 */ /* 0x000fe40000011603 */
[----:B------:R-:W-:-:S03]  /*11a60*/  SEL R3, RZ, 0x1, !P0 ;  /* 0x00000001ff037807 */ /* 0x000fc60004000000 */
[----:B------:R-:W-:Y:S01]  /*11a70*/  IMAD R6, R5, -0xe, R6 ;  /* 0xfffffff205067824 */ /* 0x000fe200078e0206 */
[----:B------:R-:W-:Y:S01]  /*11a80*/  LOP3.LUT R0, R0, R3, RZ, 0x3c, !PT ;  /* 0x0000000300007212 */ /* 0x000fe200078e3cff */
[----:B------:R-:W-:-:S03]  /*11a90*/  IMAD.MOV.U32 R3, RZ, RZ, -0x1 ;  /* 0xffffffffff037424 */ /* 0x000fc600078e00ff */
[----:B------:R-:W-:Y:S02]  /*11aa0*/  @P1 LOP3.LUT R0, R0, 0x1, R5, 0x78, !PT ;  /* 0x0000000100001812 */ /* 0x000fe400078e7805 */
[----:B---3--:R-:W-:-:S04]  /*11ab0*/  IADD3 R12, P0, R12, UR24, RZ ;  /* 0x000000180c0c7c10 */ /* 0x008fc8000ff1e0ff */
[----:B--2---:R-:W-:Y:S01]  /*11ac0*/  IADD3.X R14, R14, UR15, RZ, P0, !PT ;  /* 0x0000000f0e0e7c10 */ /* 0x004fe200087fe4ff */
[----:B------:R0:W-:Y:S01]  /*11ad0*/  STL [R1+0x204], R12 ;  /* 0x0002040c01007387 */ /* 0x0001e20000100800 */
[----:B------:R-:W-:-:S03]  /*11ae0*/  ISETP.GE.U32.AND P0, PT, R12, UR8, PT ;  /* 0x000000080c007c0c */ /* 0x000fc6000bf06070 */
[----:B------:R0:W-:Y:S01]  /*11af0*/  STL [R1+0x200], R14 ;  /* 0x0002000e01007387 */ /* 0x0001e20000100800 */
[----:B------:R-:W-:-:S13]  /*11b00*/  ISETP.GE.U32.AND.EX P0, PT, R14, UR9, PT, P0 ;  /* 0x000000090e007c0c */ /* 0x000fda000bf06100 */
[----:B0-----:R-:W-:Y:S05]  /*11b10*/  @P0 BRA `(.L_x_565) ;  /* 0x0000000400640947 */ /* 0x001fea0003800000 */
[----:B------:R-:W0:Y:S01]  /*11b20*/  S2R R7, SR_CTAID.X ;  /* 0x0000000000077919 */ /* 0x000e220000002500 */
[----:B------:R-:W-:Y:S01]  /*11b30*/  ULDC UR8, c[0x0][0x150] ;  /* 0x0000540000087ab9 */ /* 0x000fe20000000800 */
[----:B------:R-:W1:Y:S01]  /*11b40*/  LDC R4, c[0x0][0x144] ;  /* 0x00005100ff047b82 */ /* 0x000e620000000800 */
[----:B------:R-:W-:Y:S01]  /*11b50*/  UISETP.NE.AND UP0, UPT, UR46, URZ, UPT ;  /* 0x0000003f2e00728c */ /* 0x000fe2000bf05270 */
[----:B------:R-:W2:Y:S01]  /*11b60*/  S2R R5, SR_CTAID.Y ;  /* 0x0000000000057919 */ /* 0x000ea20000002600 */
[----:B------:R-:W-:-:S04]  /*11b70*/  ULDC UR11, c[0x0][0x630] ;  /* 0x00018c00000b7ab9 */ /* 0x000fc80000000800 */
[----:B------:R-:W-:Y:S01]  /*11b80*/  PLOP3.LUT P0, PT, PT, PT, UP0, 0x80, 0x0 ;  /* 0x000000000000781c */ /* 0x000fe20003f0f008 */
[----:B------:R-:W3:Y:S01]  /*11b90*/  LDC R10, c[0x0][0x148] ;  /* 0x00005200ff0a7b82 */ /* 0x000ee20000000800 */
[----:B0-----:R-:W-:Y:S02]  /*11ba0*/  I2FP.F32.U32 R2, R7 ;  /* 0x0000000700027245 */ /* 0x001fe40000201000 */
[----:B--2---:R-:W-:-:S03]  /*11bb0*/  I2FP.F32.U32 R3, R5 ;  /* 0x0000000500037245 */ /* 0x004fc60000201000 */
[----:B------:R-:W-:Y:S01]  /*11bc0*/  FMUL R2, R2, UR8 ;  /* 0x0000000802027c20 */ /* 0x000fe20008400000 */
[----:B------:R-:W-:Y:S02]  /*11bd0*/  ULDC UR8, c[0x0][0x154] ;  /* 0x0000550000087ab9 */ /* 0x000fe40000000800 */
[----:B------:R-:W-:Y:S01]  /*11be0*/  FMUL R9, R3, UR8 ;  /* 0x0000000803097c20 */ /* 0x000fe20008400000 */
[----:B------:R-:W-:Y:S02]  /*11bf0*/  ULDC.64 UR8, c[0x0][0x628] ;  /* 0x00018a0000087ab9 */ /* 0x000fe40000000a00 */
[----:B------:R-:W0:Y:S08]  /*11c00*/  F2I.U32.TRUNC.NTZ R2, R2 ;  /* 0x0000000200027305 */ /* 0x000e30000020f000 */
[----:B------:R-:W2:Y:S01]  /*11c10*/  F2I.U32.TRUNC.NTZ R9, R9 ;  /* 0x0000000900097305 */ /* 0x000ea2000020f000 */
[----:B0-----:R-:W-:-:S02]  /*11c20*/  IMAD.MOV R3, RZ, RZ, -R2 ;  /* 0x000000ffff037224 */ /* 0x001fc400078e0a02 */
[----:B------:R-:W-:Y:S02]  /*11c30*/  IMAD.MOV.U32 R2, RZ, RZ, R12 ;  /* 0x000000ffff027224 */ /* 0x000fe400078e000c */
[----:B-1----:R-:W-:Y:S02]  /*11c40*/  IMAD R7, R4, R3, R7 ;  /* 0x0000000304077224 */ /* 0x002fe400078e0207 */
[----:B--2---:R-:W-:-:S04]  /*11c50*/  IMAD.MOV R3, RZ, RZ, -R9 ;  /* 0x000000ffff037224 */ /* 0x004fc800078e0a09 */
[----:B---3--:R-:W-:Y:S01]  /*11c60*/  @P0 IMAD R7, R10, R3, R5 ;  /* 0x000000030a070224 */ /* 0x008fe200078e0205 */
[----:B------:R-:W-:Y:S01]  /*11c70*/  ISETP.NE.U32.AND P0, PT, RZ, UR8, PT ;  /* 0x00000008ff007c0c */ /* 0x000fe2000bf05070 */
[----:B------:R-:W-:-:S03]  /*11c80*/  IMAD.MOV.U32 R3, RZ, RZ, R14 ;  /* 0x000000ffff037224 */ /* 0x000fc600078e000e */
[----:B------:R-:W-:-:S13]  /*11c90*/  ISETP.NE.AND.EX P0, PT, RZ, UR9, PT, P0 ;  /* 0x00000009ff007c0c */ /* 0x000fda000bf05300 */
[----:B------:R-:W-:Y:S05]  /*11ca0*/  @!P0 BRA `(.L_x_566) ;  /* 0x0000000000288947 */ /* 0x000fea0003800000 */
[----:B------:R-:W-:Y:S02]  /*11cb0*/  ULDC UR10, c[0x0][0x634] ;  /* 0x00018d00000a7ab9 */ /* 0x000fe40000000800 */
[----:B------:R-:W-:-:S05]  /*11cc0*/  IADD3 R3, P0, R12, UR10, RZ ;  /* 0x0000000a0c037c10 */ /* 0x000fca000ff1e0ff */
[----:B------:R-:W-:-:S04]  /*11cd0*/  IMAD.X R9, RZ, RZ, R14, P0 ;  /* 0x000000ffff097224 */ /* 0x000fc800000e060e */
[----:B------:R-:W-:-:S04]  /*11ce0*/  IMAD.WIDE.U32 R4, R9, UR8, RZ ;  /* 0x0000000809047c25 */ /* 0x000fc8000f8e00ff */
[----:B------:R-:W-:-:S04]  /*11cf0*/  IMAD.WIDE.U32 R4, P0, R3, UR9, R4 ;  /* 0x0000000903047c25 */ /* 0x000fc8000f800004 */
[----:B------:R-:W-:-:S04]  /*11d00*/  IMAD.WIDE.U32 R2, R3, UR8, RZ ;  /* 0x0000000803027c25 */ /* 0x000fc8000f8e00ff */
[----:B------:R-:W-:Y:S01]  /*11d10*/  IMAD.MOV.U32 R2, RZ, RZ, R5 ;  /* 0x000000ffff027224 */ /* 0x000fe200078e0005 */
[----:B------:R-:W-:Y:S01]  /*11d20*/  IADD3 RZ, P1, R3, R4, RZ ;  /* 0x0000000403ff7210 */ /* 0x000fe20007f3e0ff */
[----:B------:R-:W-:-:S04]  /*11d30*/  IMAD.X R3, RZ, RZ, RZ, P0 ;  /* 0x000000ffff037224 */ /* 0x000fc800000e06ff */
[----:B------:R-:W-:-:S08]  /*11d40*/  IMAD.WIDE.U32.X R2, R9, UR9, R2, P1 ;  /* 0x0000000909027c25 */ /* 0x000fd000088e0402 */
.L_x_566:
[--C-:B------:R-:W-:Y:S01]  /*11d50*/  SHF.R.U64 R9, R2, UR11, R3.reuse ;  /* 0x0000000b02097c19 */ /* 0x100fe20008001203 */
[----:B------:R-:W-:Y:S01]  /*11d60*/  ULDC.64 UR8, c[0x0][0x620] ;  /* 0x0001880000087ab9 */ /* 0x000fe20000000a00 */
[----:B------:R-:W-:Y:S01]  /*11d70*/  SHF.R.U32.HI R2, RZ, UR11, R3 ;  /* 0x0000000bff027c19 */ /* 0x000fe20008011603 */
[----:B------:R-:W-:Y:S01]  /*11d80*/  IMAD.MOV.U32 R3, RZ, RZ, R14 ;  /* 0x000000ffff037224 */ /* 0x000fe200078e000e */
[----:B------:R-:W-:Y:S01]  /*11d90*/  IADD3 R11, P0, RZ, -R9, RZ ;  /* 0x80000009ff0b7210 */ /* 0x000fe20007f1e0ff */
[----:B------:R-:W-:-:S04]  /*11da0*/  ULDC.64 UR10, c[0x0][0x640] ;  /* 0x00019000000a7ab9 */ /* 0x000fc80000000a00 */
[----:B------:R-:W-:Y:S01]  /*11db0*/  IMAD.X R2, RZ, RZ, ~R2, P0 ;  /* 0x000000ffff027224 */ /* 0x000fe200000e0e02 */
[----:B------:R-:W-:-:S03]  /*11dc0*/  ISETP.NE.U32.AND P0, PT, RZ, UR10, PT ;  /* 0x0000000aff007c0c */ /* 0x000fc6000bf05070 */
[----:B------:R-:W-:Y:S01]  /*11dd0*/  IMAD R2, R2, UR8, RZ ;  /* 0x0000000802027c24 */ /* 0x000fe2000f8e02ff */
[----:B------:R-:W-:-:S03]  /*11de0*/  ISETP.NE.AND.EX P0, PT, RZ, UR11, PT, P0 ;  /* 0x0000000bff007c0c */ /* 0x000fc6000bf05300 */
[----:B------:R-:W-:Y:S02]  /*11df0*/  IMAD R5, R11, UR9, R2 ;  /* 0x000000090b057c24 */ /* 0x000fe4000f8e0202 */
[----:B------:R-:W-:-:S04]  /*11e00*/  IMAD.MOV.U32 R2, RZ, RZ, R12 ;  /* 0x000000ffff027224 */ /* 0x000fc800078e000c */
[----:B------:R-:W-:Y:S01]  /*11e10*/  IMAD.WIDE.U32 R2, R11, UR8, R2 ;  /* 0x000000080b027c25 */ /* 0x000fe2000f8e0002 */
[----:B------:R-:W-:-:S03]  /*11e20*/  ULDC UR8, c[0x0][0x618] ;  /* 0x0001860000087ab9 */ /* 0x000fc60000000800 */
[----:B------:R-:W-:-:S05]  /*11e30*/  IMAD.IADD R3, R3, 0x1, R5 ;  /* 0x0000000103037824 */ /* 0x000fca00078e0205 */
[--C-:B------:R-:W-:Y:S02]  /*11e40*/  SHF.R.U64 R10, R2, UR8, R3.reuse ;  /* 0x00000008020a7c19 */ /* 0x100fe40008001203 */
[----:B------:R-:W-:Y:S01]  /*11e50*/  SHF.R.U32.HI R3, RZ, UR8, R3 ;  /* 0x00000008ff037c19 */ /* 0x000fe20008011603 */
[----:B------:R-:W-:-:S03]  /*11e60*/  ULDC UR8, c[0x0][0x608] ;  /* 0x0001820000087ab9 */ /* 0x000fc60000000800 */
[--C-:B------:R-:W-:Y:S02]  /*11e70*/  SHF.R.U64 R12, R10, UR8, R3.reuse ;  /* 0x000000080a0c7c19 */ /* 0x100fe40008001203 */
[----:B------:R-:W-:Y:S01]  /*11e80*/  SHF.R.U32.HI R3, RZ, UR8, R3 ;  /* 0x00000008ff037c19 */ /* 0x000fe20008011603 */
[----:B------:R-:W-:-:S03]  /*11e90*/  ULDC UR8, c[0x0][0x658] ;  /* 0x0001960000087ab9 */ /* 0x000fc60000000800 */
[--C-:B------:R-:W-:Y:S02]  /*11ea0*/  SHF.R.U64 R11, R12, UR8, R3.reuse ;  /* 0x000000080c0b7c19 */ /* 0x100fe40008001203 */
[----:B------:R-:W-:-:S03]  /*11eb0*/  SHF.R.U32.HI R13, RZ, UR8, R3 ;  /* 0x00000008ff0d7c19 */ /* 0x000fc60008011603 */
[----:B------:R-:W-:Y:S02]  /*11ec0*/  IMAD.MOV.U32 R2, RZ, RZ, R11 ;  /* 0x000000ffff027224 */ /* 0x000fe400078e000b */
[----:B------:R-:W-:Y:S01]  /*11ed0*/  IMAD.MOV.U32 R3, RZ, RZ, R13 ;  /* 0x000000ffff037224 */ /* 0x000fe200078e000d */
[----:B------:R-:W-:Y:S06]  /*11ee0*/  @!P0 BRA `(.L_x_567) ;  /* 0x0000000000288947 */ /* 0x000fec0003800000 */
        /* <DEDUP_REMOVED lines=10> */
.L_x_567:
[----:B------:R-:W-:Y:S01]  /*11f90*/  ULDC UR8, c[0x0][0x648] ;  /* 0x0001920000087ab9 */ /* 0x000fe20000000800 */
[----:B------:R-:W-:Y:S01]  /*11fa0*/  LOP3.LUT R12, R12, UR7, RZ, 0xc0, !PT ;  /* 0x000000070c0c7c12 */ /* 0x000fe2000f8ec0ff */
[----:B------:R-:W-:Y:S01]  /*11fb0*/  UISETP.NE.AND UP0, UPT, UR46, URZ, UPT ;  /* 0x0000003f2e00728c */ /* 0x000fe2000bf05270 */
[----:B------:R-:W-:Y:S01]  /*11fc0*/  SHF.R.U64 R3, R2, UR8, R3 ;  /* 0x0000000802037c19 */ /* 0x000fe20008001203 */
[----:B------:R-:W-:Y:S01]  /*11fd0*/  ULDC UR8, c[0x0][0x638] ;  /* 0x00018e0000087ab9 */ /* 0x000fe20000000800 */
[----:B------:R-:W-:-:S03]  /*11fe0*/  IMAD.MOV.U32 R4, RZ, RZ, 0x1 ;  /* 0x00000001ff047424 */ /* 0x000fc600078e00ff */
[----:B------:R-:W-:Y:S01]  /*11ff0*/  IMAD.MOV R2, RZ, RZ, -R3 ;  /* 0x000000ffff027224 */ /* 0x000fe200078e0a03 */
[----:B------:R-:W-:Y:S01]  /*12000*/  PLOP3.LUT P0, PT, PT, PT, UP0, 0x40, 0x0 ;  /* 0x000000000000781c */ /* 0x000fe20003f0e808 */
[----:B------:R-:W-:Y:S01]  /*12010*/  IMAD R12, R3, UR5, R12 ;  /* 0x00000005030c7c24 */ /* 0x000fe2000f8e020c */
[----:B------:R-:W-:Y:S01]  /*12020*/  PLOP3.LUT P1, PT, PT, PT, UP0, 0x40, 0x0 ;  /* 0x000000000000781c */ /* 0x000fe20003f2e808 */
[----:B------:R-:W-:Y:S01]  /*12030*/  IMAD R11, R2, UR8, R11 ;  /* 0x00000008020b7c24 */ /* 0x000fe2000f8e020b */
[----:B------:R-:W-:Y:S01]  /*12040*/  ULDC UR8, c[0x0][0x610] ;  /* 0x0001840000087ab9 */ /* 0x000fe20000000800 */
[----:B------:R-:W-:Y:S01]  /*12050*/  LOP3.LUT R2, R10, UR4, RZ, 0xc0, !PT ;  /* 0x000000040a027c12 */ /* 0x000fe2000f8ec0ff */
[----:B------:R-:W-:Y:S01]  /*12060*/  IMAD R7, R12, UR8, R7 ;  /* 0x000000080c077c24 */ /* 0x000fe2000f8e0207 */
[----:B------:R-:W-:-:S03]  /*12070*/  ULDC UR8, c[0x0][0x600] ;  /* 0x0001800000087ab9 */ /* 0x000fc60000000800 */
[----:B------:R-:W-:-:S05]  /*12080*/  IMAD R2, R11, UR8, R2 ;  /* 0x000000080b027c24 */ /* 0x000fca000f8e0202 */
[----:B------:R-:W-:Y:S02]  /*12090*/  SEL R3, R2, R7, P0 ;  /* 0x0000000702037207 */ /* 0x000fe40000000000 */
[----:B------:R-:W-:-:S07]  /*120a0*/  SEL R2, R7, R2, P1 ;  /* 0x0000000207027207 */ /* 0x000fce0000800000 */
.L_x_565:
[----:B------:R-:W-:Y:S05]  /*120b0*/  BSYNC B1 ;  /* 0x0000000000017941 */ /* 0x000fea0003800000 */
.L_x_564:
[----:B------:R-:W-:-:S13]  /*120c0*/  LOP3.LUT P0, RZ, R4, 0xff, RZ, 0xc0, !PT ;  /* 0x000000ff04ff7812 */ /* 0x000fda000780c0ff */
[----:B------:R-:W-:Y:S05]  /*120d0*/  @P0 BRA `(.L_x_568) ;  /* 0xfffffff4000c0947 */ /* 0x000fea000383ffff */
[----:B------:R-:W-:Y:S05]  /*120e0*/  BSYNC B0 ;  /* 0x0000000000007941 */ /* 0x000fea0003800000 */
.L_x_557:
[----:B------:R-:W-:-:S03]  /*120f0*/  UMOV UR8, 0xffffffff ;  /* 0xffffffff00087882 */ /* 0x000fc60000000000 */
[----:B------:R-:W-:Y:S05]  /*12100*/  BRA.DIV UR8, `(.L_x_569) ;  /* 0x0000000a08807947 */ /* 0x000fea000b800000 */
[----:B------:R-:W-:-:S13]  /*12110*/  ELECT P6, URZ, PT ;  /* 0x00000000003f782f */ /* 0x000fda00038c0000 */
.L_x_593:
[----:B------:R-:W-:Y:S04]  /*12120*/  BSSY B0, `(.L_x_570) ;  /* 0x0000086000007945 */ /* 0x000fe80003800000 */
[----:B------:R-:W-:Y:S05]  /*12130*/  @!P6 BRA `(.L_x_571) ;  /* 0x000000080010e947 */ /* 0x000fea0003800000 */
[----:B------:R-:W-:-:S04]  /*12140*/  ULOP3.LUT UR8, UR40, 0x2, URZ, 0xfc, !UPT ;  /* 0x0000000228087892 */ /* 0x000fc8000f8efc3f */
[----:B------:R-:W-:-:S06]  /*12150*/  UISETP.NE.AND UP0, UPT, UR8, 0x3, UPT ;  /* 0x000000030800788c */ /* 0x000fcc000bf05270 */
[----:B------:R-:W-:-:S13]  /*12160*/  PLOP3.LUT P0, PT, PT, PT, UP0, 0x80, 0x0 ;  /* 0x000000000000781c */ /* 0x000fda0003f0f008 */
[----:B------:R-:W-:Y:S05]  /*12170*/  @!P0 BRA `(.L_x_572) ;  /* 0x0000000000048947 */ /* 0x000fea0003800000 */
[----:B------:R-:W-:Y:S01]  /*12180*/  BPT.TRAP 0x1 ;  /* 0x000000040000795c */ /* 0x000fe20000300000 */
.L_x_572:
[----:B------:R-:W0:Y:S01]  /*12190*/  S2R R3, SR_CgaCtaId ;  /* 0x0000000000037919 */ /* 0x000e220000008800 */
[----:B------:R-:W-:-:S04]  /*121a0*/  MOV R2, 0x400 ;  /* 0x0000040000027802 */ /* 0x000fc80000000f00 */
[----:B0-----:R-:W-:Y:S02]  /*121b0*/  LEA R3, R3, R2, 0x18 ;  /* 0x0000000203037211 */ /* 0x001fe400078ec0ff */
[----:B------:R-:W-:-:S03]  /*121c0*/  SHF.L.U32 R2, R0, 0x1f, RZ ;  /* 0x0000001f00027819 */ /* 0x000fc600000006ff */
[----:B------:R-:W-:-:S04]  /*121d0*/  VIADD R3, R3, 0x70 ;  /* 0x0000007003037836 */ /* 0x000fc80000000000 */
[----:B------:R-:W-:-:S04]  /*121e0*/  IMAD R5, R6, 0x8, R3 ;  /* 0x0000000806057824 */ /* 0x000fc800078e0203 */
[----:B------:R-:W0:Y:S02]  /*121f0*/  SYNCS.PHASECHK.TRANS64.TRYWAIT P0, [R5+URZ], R2 ;  /* 0x00000002050075a7 */ /* 0x000e24000800017f */
[----:B0-----:R-:W-:Y:S05]  /*12200*/  @!P0 BRA `(.L_x_573) ;  /* 0x0000000800608947 */ /* 0x001fea0003800000 */
.L_x_594:
[----:B------:R-:W-:-:S05]  /*12210*/  VIADD R6, R6, 0x1 ;  /* 0x0000000106067836 */ /* 0x000fca0000000000 */
[----:B------:R-:W-:-:S04]  /*12220*/  ISETP.NE.AND P0, PT, R6, 0xe, PT ;  /* 0x0000000e0600780c */ /* 0x000fc80003f05270 */
[----:B0-----:R-:W-:Y:S02]  /*12230*/  SEL R5, RZ, 0x1, P0 ;  /* 0x00000001ff057807 */ /* 0x001fe40000000000 */
[----:B------:R-:W-:Y:S02]  /*12240*/  SEL R6, R6, RZ, P0 ;  /* 0x000000ff06067207 */ /* 0x000fe40000000000 */
[----:B------:R-:W-:-:S03]  /*12250*/  LOP3.LUT R5, R0, R5, RZ, 0x3c, !PT ;  /* 0x0000000500057212 */ /* 0x000fc600078e3cff */
[----:B------:R-:W-:Y:S01]  /*12260*/  IMAD R7, R6, 0x8, R3 ;  /* 0x0000000806077824 */ /* 0x000fe200078e0203 */
[----:B------:R-:W-:-:S04]  /*12270*/  SHF.L.U32 R0, R5, 0x1f, RZ ;  /* 0x0000001f05007819 */ /* 0x000fc800000006ff */
[----:B------:R-:W0:Y:S02]  /*12280*/  SYNCS.PHASECHK.TRANS64.TRYWAIT P0, [R7+URZ], R0 ;  /* 0x00000000070075a7 */ /* 0x000e24000800017f */
[----:B0-----:R-:W-:Y:S05]  /*12290*/  @!P0 BRA `(.L_x_574) ;  /* 0x0000000800508947 */ /* 0x001fea0003800000 */
.L_x_595:
[----:B0-----:R-:W-:-:S05]  /*122a0*/  VIADD R0, R6, 0x1 ;  /* 0x0000000106007836 */ /* 0x001fca0000000000 */
[----:B------:R-:W-:-:S04]  /*122b0*/  ISETP.NE.AND P0, PT, R0, 0xe, PT ;  /* 0x0000000e0000780c */ /* 0x000fc80003f05270 */
[----:B------:R-:W-:Y:S02]  /*122c0*/  SEL R2, RZ, 0x1, P0 ;  /* 0x00000001ff027807 */ /* 0x000fe40000000000 */
[----:B------:R-:W-:Y:S02]  /*122d0*/  SEL R4, R0, RZ, P0 ;  /* 0x000000ff00047207 */ /* 0x000fe40000000000 */
[----:B------:R-:W-:-:S03]  /*122e0*/  LOP3.LUT R5, R5, R2, RZ, 0x3c, !PT ;  /* 0x0000000205057212 */ /* 0x000fc600078e3cff */
[----:B------:R-:W-:Y:S01]  /*122f0*/  IMAD R7, R4, 0x8, R3 ;  /* 0x0000000804077824 */ /* 0x000fe200078e0203 */
[----:B------:R-:W-:-:S04]  /*12300*/  SHF.L.U32 R0, R5, 0x1f, RZ ;  /* 0x0000001f05007819 */ /* 0x000fc800000006ff */
[----:B------:R-:W0:Y:S02]  /*12310*/  SYNCS.PHASECHK.TRANS64.TRYWAIT P0, [R7+URZ], R0 ;  /* 0x00000000070075a7 */ /* 0x000e24000800017f */
[----:B0-----:R-:W-:Y:S05]  /*12320*/  @!P0 BRA `(.L_x_575) ;  /* 0x0000000800408947 */ /* 0x001fea0003800000 */
.L_x_596:
        /* <DEDUP_REMOVED lines=9> */
.L_x_597:
        /* <DEDUP_REMOVED lines=9> */
.L_x_598:
        /* <DEDUP_REMOVED lines=9> */
.L_x_599:
        /* <DEDUP_REMOVED lines=9> */
.L_x_600:
        /* <DEDUP_REMOVED lines=9> */
.L_x_601:
        /* <DEDUP_REMOVED lines=9> */
.L_x_602:
        /* <DEDUP_REMOVED lines=9> */
.L_x_603:
        /* <DEDUP_REMOVED lines=9> */
.L_x_604:
        /* <DEDUP_REMOVED lines=9> */
.L_x_605:
        /* <DEDUP_REMOVED lines=9> */
.L_x_606:
[----:B0-----:R-:W-:-:S05]  /*128d0*/  VIADD R0, R4, 0x1 ;  /* 0x0000000104007836 */ /* 0x001fca0000000000 */
[----:B------:R-:W-:-:S04]  /*128e0*/  ISETP.NE.AND P0, PT, R0, 0xe, PT ;  /* 0x0000000e0000780c */ /* 0x000fc80003f05270 */
[----:B------:R-:W-:Y:S02]  /*128f0*/  SEL R2, RZ, 0x1, P0 ;  /* 0x00000001ff027807 */ /* 0x000fe40000000000 */
[----:B------:R-:W-:Y:S02]  /*12900*/  SEL R0, R0, RZ, P0 ;  /* 0x000000ff00007207 */ /* 0x000fe40000000000 */
[----:B------:R-:W-:-:S03]  /*12910*/  LOP3.LUT R2, R5, R2, RZ, 0x3c, !PT ;  /* 0x0000000205027212 */ /* 0x000fc600078e3cff */
[----:B------:R-:W-:Y:S01]  /*12920*/  IMAD R3, R0, 0x8, R3 ;  /* 0x0000000800037824 */ /* 0x000fe200078e0203 */
[----:B------:R-:W-:-:S07]  /*12930*/  SHF.L.U32 R0, R2, 0x1f, RZ ;  /* 0x0000001f02007819 */ /* 0x000fce00000006ff */
.L_x_586:
[----:B0-----:R0:W1:Y:S02]  /*12940*/  SYNCS.PHASECHK.TRANS64.TRYWAIT P0, [R3+URZ], R0 ;  /* 0x00000000030075a7 */ /* 0x001064000800017f */
[----:B-1----:R-:W-:Y:S05]  /*12950*/  @!P0 NANOSLEEP.SYNCS 0x989680 ;  /* 0x009896800000895d */ /* 0x002fea0003900000 */
[----:B------:R-:W1:Y:S02]  /*12960*/  @!P0 SYNCS.PHASECHK.TRANS64 P0, [R3+URZ], R0 ;  /* 0x00000000030085a7 */ /* 0x000e64000800007f */
[----:B-1----:R-:W-:Y:S05]  /*12970*/  @!P0 BRA `(.L_x_586) ;  /* 0xfffffffc00f08947 */ /* 0x002fea000383ffff */
.L_x_571:
[----:B------:R-:W-:Y:S05]  /*12980*/  BSYNC B0 ;  /* 0x0000000000007941 */ /* 0x000fea0003800000 */
.L_x_570:
[----:B------:R-:W-:Y:S05]  /*12990*/  EXIT ;  /* 0x000000000000794d */ /* 0x000fea0003800000 */
.L_x_22:
[----:B--2---:R2:W3:Y:S02]  /*129a0*/  SYNCS.PHASECHK.TRANS64.TRYWAIT P1, [R3+URZ], R2 ;  /* 0x00000002030075a7 */ /* 0x0044e4000802017f */
[----:B---3--:R-:W-:Y:S05]  /*129b0*/  @!P1 NANOSLEEP.SYNCS 0x989680 ;  /* 0x009896800000995d */ /* 0x008fea0003900000 */
[----:B------:R-:W3:Y:S02]  /*129c0*/  @!P1 SYNCS.PHASECHK.TRANS64 P1, [R3+URZ], R2 ;  /* 0x00000002030095a7 */ /* 0x000ee4000802007f */
[----:B---3--:R-:W-:Y:S05]  /*129d0*/  @!P1 BRA `(.L_x_22) ;  /* 0xfffffffc00f09947 */ /* 0x008fea000383ffff */
[----:B------:R-:W-:Y:S05]  /*129e0*/  BRA `(.L_x_21) ;  /* 0xfffffeec00ac7947 */ /* 0x000fea000383ffff */
.L_x_27:
[----:B-1----:R1:W2:Y:S02]  /*129f0*/  SYNCS.PHASECHK.TRANS64.TRYWAIT P1, [R5+URZ], R6 ;  /* 0x00000006050075a7 */ /* 0x0022a4000802017f */
[----:B--2---:R-:W-:Y:S05]  /*12a00*/  @!P1 NANOSLEEP.SYNCS 0x989680 ;  /* 0x009896800000995d */ /* 0x004fea0003900000 */
[----:B------:R-:W2:Y:S02]  /*12a10*/  @!P1 SYNCS.PHASECHK.TRANS64 P1, [R5+URZ], R6 ;  /* 0x00000006050095a7 */ /* 0x000ea4000802007f */
[----:B--2---:R-:W-:Y:S05]  /*12a20*/  @!P1 BRA `(.L_x_27) ;  /* 0xfffffffc00f09947 */ /* 0x004fea000383ffff */
[----:B------:R-:W-:Y:S05]  /*12a30*/  BRA `(.L_x_26) ;  /* 0xfffffef400507947 */ /* 0x000fea000383ffff */
.L_x_558:
[----:B------:R-:W-:Y:S01]  /*12a40*/  BSSY B1, `(.L_x_587) ;  /* 0x0000006000017945 */ /* 0x000fe20003800000 */
[----:B------:R-:W-:-:S07]  /*12a50*/  IMAD.MOV.U32 R15, RZ, RZ, -0x1 ;  /* 0xffffffffff0f7424 */ /* 0x000fce00078e00ff */
[----:B------:R-:W-:Y:S05]  /*12a60*/  WARPSYNC.COLLECTIVE R15, `(.L_x_588) ;  /* 0x000000000f0c7348 */ /* 0x000fea0003c00000 */
[----:B------:R-:W-:Y:S02]  /*12a70*/  ELECT P6, UR62, PT ;  /* 0x00000000003e782f */ /* 0x000fe400038c0000 */
[----:B------:R-:W-:Y:S01]  /*12a80*/  MOV R14, UR62 ;  /* 0x0000003e000e7c02 */ /* 0x000fe20008000f00 */
[----:B------:R-:W-:Y:S10]  /*12a90*/  ENDCOLLECTIVE ;  /* 0x000000000000791b */ /* 0x000ff40003800000 */
.L_x_588:
[----:B------:R-:W-:Y:S05]  /*12aa0*/  BSYNC B1 ;  /* 0x0000000000017941 */ /* 0x000fea0003800000 */
.L_x_587:
[----:B------:R-:W-:Y:S05]  /*12ab0*/  BRA `(.L_x_589) ;  /* 0xffffffe800a07947 */ /* 0x000fea000383ffff */
.L_x_561:
[----:B0-----:R0:W2:Y:S02]  /*12ac0*/  SYNCS.PHASECHK.TRANS64.TRYWAIT P0, [R12+URZ+0x70], R7 ;  /* 0x000070070c0075a7 */ /* 0x0010a4000800017f */
[----:B--2---:R-:W-:Y:S05]  /*12ad0*/  @!P0 NANOSLEEP.SYNCS 0x989680 ;  /* 0x009896800000895d */ /* 0x004fea0003900000 */
[----:B------:R-:W2:Y:S02]  /*12ae0*/  @!P0 SYNCS.PHASECHK.TRANS64 P0, [R12+URZ+0x70], R7 ;  /* 0x000070070c0085a7 */ /* 0x000ea4000800007f */
[----:B--2---:R-:W-:Y:S05]  /*12af0*/  @!P0 BRA `(.L_x_561) ;  /* 0xfffffffc00f08947 */ /* 0x004fea000383ffff */
[----:B------:R-:W-:Y:S05]  /*12b00*/  BRA `(.L_x_590) ;  /* 0xffffffe800dc7947 */ /* 0x000fea000383ffff */
.L_x_569:
[----:B------:R-:W-:Y:S01]  /*12b10*/  BSSY B0, `(.L_x_591) ;  /* 0x0000006000007945 */ /* 0x000fe20003800000 */
[----:B------:R-:W-:-:S07]  /*12b20*/  IMAD.MOV.U32 R15, RZ, RZ, -0x1 ;  /* 0xffffffffff0f7424 */ /* 0x000fce00078e00ff */
[----:B------:R-:W-:Y:S05]  /*12b30*/  WARPSYNC.COLLECTIVE R15, `(.L_x_592) ;  /* 0x000000000f0c7348 */ /* 0x000fea0003c00000 */
[----:B------:R-:W-:Y:S02]  /*12b40*/  ELECT P6, UR62, PT ;  /* 0x00000000003e782f */ /* 0x000fe400038c0000 */
[----:B------:R-:W-:Y:S01]  /*12b50*/  MOV R14, UR62 ;  /* 0x0000003e000e7c02 */ /* 0x000fe20008000f00 */
[----:B------:R-:W-:Y:S10]  /*12b60*/  ENDCOLLECTIVE ;  /* 0x000000000000791b */ /* 0x000ff40003800000 */
.L_x_592:
[----:B------:R-:W-:Y:S05]  /*12b70*/  BSYNC B0 ;  /* 0x0000000000007941 */ /* 0x000fea0003800000 */
.L_x_591:
[----:B------:R-:W-:Y:S05]  /*12b80*/  BRA `(.L_x_593) ;  /* 0xfffffff400647947 */ /* 0x000fea000383ffff */
.L_x_573:
[----:B0-----:R0:W1:Y:S02]  /*12b90*/  SYNCS.PHASECHK.TRANS64.TRYWAIT P0, [R5+URZ], R2 ;  /* 0x00000002050075a7 */ /* 0x001064000800017f */
[----:B-1----:R-:W-:Y:S05]  /*12ba0*/  @!P0 NANOSLEEP.SYNCS 0x989680 ;  /* 0x009896800000895d */ /* 0x002fea0003900000 */
[----:B------:R-:W1:Y:S02]  /*12bb0*/  @!P0 SYNCS.PHASECHK.TRANS64 P0, [R5+URZ], R2 ;  /* 0x00000002050085a7 */ /* 0x000e64000800007f */
[----:B-1----:R-:W-:Y:S05]  /*12bc0*/  @!P0 BRA `(.L_x_573) ;  /* 0xfffffffc00f08947 */ /* 0x002fea000383ffff */
[----:B------:R-:W-:Y:S05]  /*12bd0*/  BRA `(.L_x_594) ;  /* 0xfffffff4008c7947 */ /* 0x000fea000383ffff */
.L_x_574:
[----:B0-----:R0:W1:Y:S02]  /*12be0*/  SYNCS.PHASECHK.TRANS64.TRYWAIT P0, [R7+URZ], R0 ;  /* 0x00000000070075a7 */ /* 0x001064000800017f */
[----:B-1----:R-:W-:Y:S05]  /*12bf0*/  @!P0 NANOSLEEP.SYNCS 0x989680 ;  /* 0x009896800000895d */ /* 0x002fea0003900000 */
[----:B------:R-:W1:Y:S02]  /*12c00*/  @!P0 SYNCS.PHASECHK.TRANS64 P0, [R7+URZ], R0 ;  /* 0x00000000070085a7 */ /* 0x000e64000800007f */
[----:B-1----:R-:W-:Y:S05]  /*12c10*/  @!P0 BRA `(.L_x_574) ;  /* 0xfffffffc00f08947 */ /* 0x002fea000383ffff */
[----:B------:R-:W-:Y:S05]  /*12c20*/  BRA `(.L_x_595) ;  /* 0xfffffff4009c7947 */ /* 0x000fea000383ffff */
.L_x_575:
[----:B0-----:R0:W1:Y:S02]  /*12c30*/  SYNCS.PHASECHK.TRANS64.TRYWAIT P0, [R7+URZ], R0 ;  /* 0x00000000070075a7 */ /* 0x001064000800017f */
[----:B-1----:R-:W-:Y:S05]  /*12c40*/  @!P0 NANOSLEEP.SYNCS 0x989680 ;  /* 0x009896800000895d */ /* 0x002fea0003900000 */
[----:B------:R-:W1:Y:S02]  /*12c50*/  @!P0 SYNCS.PHASECHK.TRANS64 P0, [R7+URZ], R0 ;  /* 0x00000000070085a7 */ /* 0x000e64000800007f */
[----:B-1----:R-:W-:Y:S05]  /*12c60*/  @!P0 BRA `(.L_x_575) ;  /* 0xfffffffc00f08947 */ /* 0x002fea000383ffff */
[----:B------:R-:W-:Y:S05]  /*12c70*/  BRA `(.L_x_596) ;  /* 0xfffffff400ac7947 */ /* 0x000fea000383ffff */
.L_x_576:
[----:B0-----:R0:W1:Y:S02]  /*12c80*/  SYNCS.PHASECHK.TRANS64.TRYWAIT P0, [R7+URZ], R0 ;  /* 0x00000000070075a7 */ /* 0x001064000800017f */
[----:B-1----:R-:W-:Y:S05]  /*12c90*/  @!P0 NANOSLEEP.SYNCS 0x989680 ;  /* 0x009896800000895d */ /* 0x002fea0003900000 */
[----:B------:R-:W1:Y:S02]  /*12ca0*/  @!P0 SYNCS.PHASECHK.TRANS64 P0, [R7+URZ], R0 ;  /* 0x00000000070085a7 */ /* 0x000e64000800007f */
[----:B-1----:R-:W-:Y:S05]  /*12cb0*/  @!P0 BRA `(.L_x_576) ;  /* 0xfffffffc00f08947 */ /* 0x002fea000383ffff */
[----:B------:R-:W-:Y:S05]  /*12cc0*/  BRA `(.L_x_597) ;  /* 0xfffffff400bc7947 */ /* 0x000fea000383ffff */
.L_x_577:
[----:B0-----:R0:W1:Y:S02]  /*12cd0*/  SYNCS.PHASECHK.TRANS64.TRYWAIT P0, [R7+URZ], R0 ;  /* 0x00000000070075a7 */ /* 0x001064000800017f */
[----:B-1----:R-:W-:Y:S05]  /*12ce0*/  @!P0 NANOSLEEP.SYNCS 0x989680 ;  /* 0x009896800000895d */ /* 0x002fea0003900000 */
[----:B------:R-:W1:Y:S02]  /*12cf0*/  @!P0 SYNCS.PHASECHK.TRANS64 P0, [R7+URZ], R0 ;  /* 0x00000000070085a7 */ /* 0x000e64000800007f */
[----:B-1----:R-:W-:Y:S05]  /*12d00*/  @!P0 BRA `(.L_x_577) ;  /* 0xfffffffc00f08947 */ /* 0x002fea000383ffff */
[----:B------:R-:W-:Y:S05]  /*12d10*/  BRA `(.L_x_598) ;  /* 0xfffffff400cc7947 */ /* 0x000fea000383ffff */
.L_x_578:
[----:B0-----:R0:W1:Y:S02]  /*12d20*/  SYNCS.PHASECHK.TRANS64.TRYWAIT P0, [R7+URZ], R0 ;  /* 0x00000000070075a7 */ /* 0x001064000800017f */
[----:B-1----:R-:W-:Y:S05]  /*12d30*/  @!P0 NANOSLEEP.SYNCS 0x989680 ;  /* 0x009896800000895d */ /* 0x002fea0003900000 */
[----:B------:R-:W1:Y:S02]  /*12d40*/  @!P0 SYNCS.PHASECHK.TRANS64 P0, [R7+URZ], R0 ;  /* 0x00000000070085a7 */ /* 0x000e64000800007f */
[----:B-1----:R-:W-:Y:S05]  /*12d50*/  @!P0 BRA `(.L_x_578) ;  /* 0xfffffffc00f08947 */ /* 0x002fea000383ffff */
[----:B------:R-:W-:Y:S05]  /*12d60*/  BRA `(.L_x_599) ;  /* 0xfffffff400dc7947 */ /* 0x000fea000383ffff */
.L_x_579:
[----:B0-----:R0:W1:Y:S02]  /*12d70*/  SYNCS.PHASECHK.TRANS64.TRYWAIT P0, [R7+URZ], R0 ;  /* 0x00000000070075a7 */ /* 0x001064000800017f */
[----:B-1----:R-:W-:Y:S05]  /*12d80*/  @!P0 NANOSLEEP.SYNCS 0x989680 ;  /* 0x009896800000895d */ /* 0x002fea0003900000 */
[----:B------:R-:W1:Y:S02]  /*12d90*/  @!P0 SYNCS.PHASECHK.TRANS64 P0, [R7+URZ], R0 ;  /* 0x00000000070085a7 */ /* 0x000e64000800007f */
[----:B-1----:R-:W-:Y:S05]  /*12da0*/  @!P0 BRA `(.L_x_579) ;  /* 0xfffffffc00f08947 */ /* 0x002fea000383ffff */
[----:B------:R-:W-:Y:S05]  /*12db0*/  BRA `(.L_x_600) ;  /* 0xfffffff400ec7947 */ /* 0x000fea000383ffff */
.L_x_580:
[----:B0-----:R0:W1:Y:S02]  /*12dc0*/  SYNCS.PHASECHK.TRANS64.TRYWAIT P0, [R7+URZ], R0 ;  /* 0x00000000070075a7 */ /* 0x001064000800017f */
[----:B-1----:R-:W-:Y:S05]  /*12dd0*/  @!P0 NANOSLEEP.SYNCS 0x989680 ;  /* 0x009896800000895d */ /* 0x002fea0003900000 */
[----:B------:R-:W1:Y:S02]  /*12de0*/  @!P0 SYNCS.PHASECHK.TRANS64 P0, [R7+URZ], R0 ;  /* 0x00000000070085a7 */ /* 0x000e64000800007f */
[----:B-1----:R-:W-:Y:S05]  /*12df0*/  @!P0 BRA `(.L_x_580) ;  /* 0xfffffffc00f08947 */ /* 0x002fea000383ffff */
[----:B------:R-:W-:Y:S05]  /*12e00*/  BRA `(.L_x_601) ;  /* 0xfffffff400fc7947 */ /* 0x000fea000383ffff */
.L_x_581:
[----:B0-----:R0:W1:Y:S02]  /*12e10*/  SYNCS.PHASECHK.TRANS64.TRYWAIT P0, [R7+URZ], R0 ;  /* 0x00000000070075a7 */ /* 0x001064000800017f */
[----:B-1----:R-:W-:Y:S05]  /*12e20*/  @!P0 NANOSLEEP.SYNCS 0x989680 ;  /* 0x009896800000895d */ /* 0x002fea0003900000 */
[----:B------:R-:W1:Y:S02]  /*12e30*/  @!P0 SYNCS.PHASECHK.TRANS64 P0, [R7+URZ], R0 ;  /* 0x00000000070085a7 */ /* 0x000e64000800007f */
[----:B-1----:R-:W-:Y:S05]  /*12e40*/  @!P0 BRA `(.L_x_581) ;  /* 0xfffffffc00f08947 */ /* 0x002fea000383ffff */
[----:B------:R-:W-:Y:S05]  /*12e50*/  BRA `(.L_x_602) ;  /* 0xfffffff8000c7947 */ /* 0x000fea000383ffff */
.L_x_582:
[----:B0-----:R0:W1:Y:S02]  /*12e60*/  SYNCS.PHASECHK.TRANS64.TRYWAIT P0, [R7+URZ], R0 ;  /* 0x00000000070075a7 */ /* 0x001064000800017f */
[----:B-1----:R-:W-:Y:S05]  /*12e70*/  @!P0 NANOSLEEP.SYNCS 0x989680 ;  /* 0x009896800000895d */ /* 0x002fea0003900000 */
[----:B------:R-:W1:Y:S02]  /*12e80*/  @!P0 SYNCS.PHASECHK.TRANS64 P0, [R7+URZ], R0 ;  /* 0x00000000070085a7 */ /* 0x000e64000800007f */
[----:B-1----:R-:W-:Y:S05]  /*12e90*/  @!P0 BRA `(.L_x_582) ;  /* 0xfffffffc00f08947 */ /* 0x002fea000383ffff */
[----:B------:R-:W-:Y:S05]  /*12ea0*/  BRA `(.L_x_603) ;  /* 0xfffffff8001c7947 */ /* 0x000fea000383ffff */
.L_x_583:
[----:B0-----:R0:W1:Y:S02]  /*12eb0*/  SYNCS.PHASECHK.TRANS64.TRYWAIT P0, [R7+URZ], R0 ;  /* 0x00000000070075a7 */ /* 0x001064000800017f */
[----:B-1----:R-:W-:Y:S05]  /*12ec0*/  @!P0 NANOSLEEP.SYNCS 0x989680 ;  /* 0x009896800000895d */ /* 0x002fea0003900000 */
[----:B------:R-:W1:Y:S02]  /*12ed0*/  @!P0 SYNCS.PHASECHK.TRANS64 P0, [R7+URZ], R0 ;  /* 0x00000000070085a7 */ /* 0x000e64000800007f */
[----:B-1----:R-:W-:Y:S05]  /*12ee0*/  @!P0 BRA `(.L_x_583) ;  /* 0xfffffffc00f08947 */ /* 0x002fea000383ffff */
[----:B------:R-:W-:Y:S05]  /*12ef0*/  BRA `(.L_x_604) ;  /* 0xfffffff8002c7947 */ /* 0x000fea000383ffff */
.L_x_584:
[----:B0-----:R0:W1:Y:S02]  /*12f00*/  SYNCS.PHASECHK.TRANS64.TRYWAIT P0, [R7+URZ], R0 ;  /* 0x00000000070075a7 */ /* 0x001064000800017f */
[----:B-1----:R-:W-:Y:S05]  /*12f10*/  @!P0 NANOSLEEP.SYNCS 0x989680 ;  /* 0x009896800000895d */ /* 0x002fea0003900000 */
[----:B------:R-:W1:Y:S02]  /*12f20*/  @!P0 SYNCS.PHASECHK.TRANS64 P0, [R7+URZ], R0 ;  /* 0x00000000070085a7 */ /* 0x000e64000800007f */
[----:B-1----:R-:W-:Y:S05]  /*12f30*/  @!P0 BRA `(.L_x_584) ;  /* 0xfffffffc00f08947 */ /* 0x002fea000383ffff */
[----:B------:R-:W-:Y:S05]  /*12f40*/  BRA `(.L_x_605) ;  /* 0xfffffff8003c7947 */ /* 0x000fea000383ffff */
.L_x_585:
[----:B0-----:R0:W1:Y:S02]  /*12f50*/  SYNCS.PHASECHK.TRANS64.TRYWAIT P0, [R7+URZ], R0 ;  /* 0x00000000070075a7 */ /* 0x001064000800017f */
[----:B-1----:R-:W-:Y:S05]  /*12f60*/  @!P0 NANOSLEEP.SYNCS 0x989680 ;  /* 0x009896800000895d */ /* 0x002fea0003900000 */
[----:B------:R-:W1:Y:S02]  /*12f70*/  @!P0 SYNCS.PHASECHK.TRANS64 P0, [R7+URZ], R0 ;  /* 0x00000000070085a7 */ /* 0x000e64000800007f */
[----:B-1----:R-:W-:Y:S05]  /*12f80*/  @!P0 BRA `(.L_x_585) ;  /* 0xfffffffc00f08947 */ /* 0x002fea000383ffff */
[----:B------:R-:W-:Y:S05]  /*12f90*/  BRA `(.L_x_606) ;  /* 0xfffffff8004c7947 */ /* 0x000fea000383ffff */
.L_x_607:
[----:B------:R-:W-:-:S00]  /*12fa0*/  BRA `(.L_x_607) ;  /* 0xfffffffc00fc7947 */ /* 0x000fc0000383ffff */
[----:B------:R-:W-:-:S00]  /*12fb0*/  NOP ;  /* 0x0000000000007918 */ /* 0x000fc00000000000 */
        /* <DEDUP_REMOVED lines=12> */
.L_x_608:


//--------------------- .nv.global.init           --------------------------
	.section	.nv.global.init,"aw",@progbits
.nv.global.init:
	.type		$str$22,@object
	.size		$str$22,($str$23 - $str$22)
$str$22:
        /*0000*/ 	.byte	0x6b, 0x5f, 0x74, 0x69, 0x6c, 0x65, 0x5f, 0x63, 0x6f, 0x75, 0x6e, 0x74, 0x20, 0x3e, 0x3d, 0x20
        /*0010*/ 	.byte	0x31, 0x00
	.type		$str$23,@object
	.size		$str$23,(__unnamed_1 - $str$23)
$str$23:
        /*0012*/ 	.byte	0x2f, 0x74, 0x6d, 0x70, 0x2f, 0x63, 0x75, 0x74, 0x6c, 0x61, 0x73, 0x73, 0x5f, 0x73, 0x77, 0x65
        /*0022*/ 	.byte	0x65, 0x70, 0x5f, 0x73, 0x72, 0x63, 0x2f, 0x69, 0x6e, 0x63, 0x6c, 0x75, 0x64, 0x65, 0x2f, 0x63
        /*0032*/ 	.byte	0x75, 0x74, 0x6c, 0x61, 0x73, 0x73, 0x2f, 0x67, 0x65, 0x6d, 0x6d, 0x2f, 0x63, 0x6f, 0x6c, 0x6c
        /*0042*/ 	.byte	0x65, 0x63, 0x74, 0x69, 0x76, 0x65, 0x2f, 0x73, 0x6d, 0x39, 0x30, 0x5f, 0x6d, 0x6d, 0x61, 0x5f
        /*0052*/ 	.byte	0x74, 0x6d, 0x61, 0x5f, 0x67, 0x6d, 0x6d, 0x61, 0x5f, 0x73, 0x73, 0x5f, 0x77, 0x61, 0x72, 0x70
        /*0062*/ 	.byte	0x73, 0x70, 0x65, 0x63, 0x69, 0x61, 0x6c, 0x69, 0x7a, 0x65, 0x64, 0x2e, 0x68, 0x70, 0x70, 0x00
	.type		__unnamed_1,@object
	.size		__unnamed_1,(.L_0 - __unnamed_1)
__unnamed_1:
        /* <DEDUP_REMOVED lines=173> */
        /*0b42*/ 	.byte	0x65, 0x3a, 0x3a, 0x69, 0x64, 0x65, 0x6e, 0x74, 0x69, 0x74, 0x79, 0x5d, 0x00
.L_0:


//--------------------- .nv.shared._ZN7cutlass13device_kernelINS_4gemm6kernel13GemmUniversalIN4cute5tupleIJiiiiEEENS1_10collective13CollectiveMmaINS1_34MainloopSm90TmaGmmaWarpSpecializedILi14ENS5_IJNS4_1CILi4EEENSA_ILi1EEESC_EEENS1_35KernelTmaWarpSpecializedCooperativeEEENS5_IJNSA_ILi256EEESG_NSA_ILi32EEEEEEaNS5_IJlSC_lEEEaSJ_NS4_8TiledMMAINS4_8MMA_AtomIJNS4_4SM904GMMA27MMA_64x256x32_S32S8S8_SS_TNEEEENS4_6LayoutINS5_IJNSA_ILi2EEESC_SC_EEENS5_IJSC_NSA_ILi0EEEST_EEEEENS5_IJNS4_10UnderscoreESW_SW_EEEEENS4_13SM90_TMA_LOADENS4_14ComposedLayoutINS4_7SwizzleILi1ELi4ELi3EEENS4_18smem_ptr_flag_bitsILi8EEENSQ_INS5_IJNSA_ILi8EEESH_EEENS5_IJSH_SC_EEEEEEEvNS4_8identityENS4_23SM90_TMA_LOAD_MULTICASTES19_vS1A_EENS_8epilogue10collective6detail29Sm90TmaWarpSpecializedAdapterINS1E_15DefaultEpilogueIaSJ_SJ_NS1D_6thread17LinearCombinationIaLi1EiiLNS1I_9ScaleType4KindE0ELNS_15FloatRoundStyleE2EaEENS1_15EpilogueDefaultEEEEEvvEEEEvNT_6ParamsE --------------------------
	.section	.nv.shared._ZN7cutlass13device_kernelINS_4gemm6kernel13GemmUniversalIN4cute5tupleIJiiiiEEENS1_10collective13CollectiveMmaINS1_34MainloopSm90TmaGmmaWarpSpecializedILi14ENS5_IJNS4_1CILi4EEENSA_ILi1EEESC_EEENS1_35KernelTmaWarpSpecializedCooperativeEEENS5_IJNSA_ILi256EEESG_NSA_ILi32EEEEEEaNS5_IJlSC_lEEEaSJ_NS4_8TiledMMAINS4_8MMA_AtomIJNS4_4SM904GMMA27MMA_64x256x32_S32S8S8_SS_TNEEEENS4_6LayoutINS5_IJNSA_ILi2EEESC_SC_EEENS5_IJSC_NSA_ILi0EEEST_EEEEENS5_IJNS4_10UnderscoreESW_SW_EEEEENS4_13SM90_TMA_LOADENS4_14ComposedLayoutINS4_7SwizzleILi1ELi4ELi3EEENS4_18smem_ptr_flag_bitsILi8EEENSQ_INS5_IJNSA_ILi8EEESH_EEENS5_IJSH_SC_EEEEEEEvNS4_8identityENS4_23SM90_TMA_LOAD_MULTICASTES19_vS1A_EENS_8epilogue10collective6detail29Sm90TmaWarpSpecializedAdapterINS1E_15DefaultEpilogueIaSJ_SJ_NS1D_6thread17LinearCombinationIaLi1EiiLNS1I_9ScaleType4KindE0ELNS_15FloatRoundStyleE2EaEENS1_15EpilogueDefaultEEEEEvvEEEEvNT_6ParamsE,"aw",@nobits
	.sectionflags	@""
	.align	16
	.zero		1024


//--------------------- .nv.shared.reserved.0     --------------------------
	.section	.nv.shared.reserved.0,"aw",@nobits
	.weak		__nv_reservedSMEM_offset_0_alias
	.size		__nv_reservedSMEM_offset_0_alias, 0, 0
	.other		__nv_reservedSMEM_offset_0_alias,@"STO_CUDA_RESERVED_SHARED STV_DEFAULT"
__nv_reservedSMEM_offset_0_alias:
	.zero		0


//--------------------- .nv.global                --------------------------
	.section	.nv.global,"aw",@nobits
.nv.global:
	.type		_ZN40_INTERNAL_41263fb7_4_k_cu_d15eb033_155994cute1_E,@object
	.size		_ZN40_INTERNAL_41263fb7_4_k_cu_d15eb033_155994cute1_E,(_ZN40_INTERNAL_41263fb7_4_k_cu_d15eb033_155994cuda3std3__45__cpo6cbeginE - _ZN40_INTERNAL_41263fb7_4_k_cu_d15eb033_155994cute1_E)
_ZN40_INTERNAL_41263fb7_4_k_cu_d15eb033_155994cute1_E:
	.zero		1
	.type		_ZN40_INTERNAL_41263fb7_4_k_cu_d15eb033_155994cuda3std3__45__cpo6cbeginE,@object
	.size		_ZN40_INTERNAL_41263fb7_4_k_cu_d15eb033_155994cuda3std3__45__cpo6cbeginE,(_ZN40_INTERNAL_41263fb7_4_k_cu_d15eb033_155994cuda3std3__48in_placeE - _ZN40_INTERNAL_41263fb7_4_k_cu_d15eb033_155994cuda3std3__45__cpo6cbeginE)
_ZN40_INTERNAL_41263fb7_4_k_cu_d15eb033_155994cuda3std3__45__cpo6cbeginE:
	.zero		1
	.type		_ZN40_INTERNAL_41263fb7_4_k_cu_d15eb033_155994cuda3std3__48in_placeE,@object
	.size		_ZN40_INTERNAL_41263fb7_4_k_cu_d15eb033_155994cuda3std3__48in_placeE,(_ZN40_INTERNAL_41263fb7_4_k_cu_d15eb033_155994cuda3std6ranges3__45__cpo9iter_moveE - _ZN40_INTERNAL_41263fb7_4_k_cu_d15eb033_155994cuda3std3__48in_placeE)
_ZN40_INTERNAL_41263fb7_4_k_cu_d15eb033_155994cuda3std3__48in_placeE:
	.zero		1
	.type		_ZN40_INTERNAL_41263fb7_4_k_cu_d15eb033_155994cuda3std6ranges3__45__cpo9iter_moveE,@object
	.size		_ZN40_INTERNAL_41263fb7_4_k_cu_d15eb033_155994cuda3std6ranges3__45__cpo9iter_moveE,(_ZN40_INTERNAL_41263fb7_4_k_cu_d15eb033_155994cuda3std3__45__cpo5beginE - _ZN40_INTERNAL_41263fb7_4_k_cu_d15eb033_155994cuda3std6ranges3__45__cpo9iter_moveE)
_ZN40_INTERNAL_41263fb7_4_k_cu_d15eb033_155994cuda3std6ranges3__45__cpo9iter_moveE:
	.zero		1
	.type		_ZN40_INTERNAL_41263fb7_4_k_cu_d15eb033_155994cuda3std3__45__cpo5beginE,@object
	.size		_ZN40_INTERNAL_41263fb7_4_k_cu_d15eb033_155994cuda3std3__45__cpo5beginE,(_ZN40_INTERNAL_41263fb7_4_k_cu_d15eb033_155994cuda3std3__442_GLOBAL__N__41263fb7_4_k_cu_d15eb033_155996ignoreE - _ZN40_INTERNAL_41263fb7_4_k_cu_d15eb033_155994cuda3std3__45__cpo5beginE)
_ZN40_INTERNAL_41263fb7_4_k_cu_d15eb033_155994cuda3std3__45__cpo5beginE:
	.zero		1
	.type		_ZN40_INTERNAL_41263fb7_4_k_cu_d15eb033_155994cuda3std3__442_GLOBAL__N__41263fb7_4_k_cu_d15eb033_155996ignoreE,@object
	.size		_ZN40_INTERNAL_41263fb7_4_k_cu_d15eb033_155994cuda3std3__442_GLOBAL__N__41263fb7_4_k_cu_d15eb033_155996ignoreE,(_ZN40_INTERNAL_41263fb7_4_k_cu_d15eb033_155994cute7productE - _ZN40_INTERNAL_41263fb7_4_k_cu_d15eb033_155994cuda3std3__442_GLOBAL__N__41263fb7_4_k_cu_d15eb033_155996ignoreE)
_ZN40_INTERNAL_41263fb7_4_k_cu_d15eb033_155994cuda3std3__442_GLOBAL__N__41263fb7_4_k_cu_d15eb033_155996ignoreE:
	.zero		1
	.type		_ZN40_INTERNAL_41263fb7_4_k_cu_d15eb033_155994cute7productE,@object
	.size		_ZN40_INTERNAL_41263fb7_4_k_cu_d15eb033_155994cute7productE,(_ZN40_INTERNAL_41263fb7_4_k_cu_d15eb033_155994cuda3std3__45__cpo3endE - _ZN40_INTERNAL_41263fb7_4_k_cu_d15eb033_155994cute7productE)
_ZN40_INTERNAL_41263fb7_4_k_cu_d15eb033_155994cute7productE:
	.zero		1
	.type		_ZN40_INTERNAL_41263fb7_4_k_cu_d15eb033_155994cuda3std3__45__cpo3endE,@object
	.size		_ZN40_INTERNAL_41263fb7_4_k_cu_d15eb033_155994cuda3std3__45__cpo3endE,(_ZN40_INTERNAL_41263fb7_4_k_cu_d15eb033_155994cuda3std3__419piecewise_constructE - _ZN40_INTERNAL_41263fb7_4_k_cu_d15eb033_155994cuda3std3__45__cpo3endE)
_ZN40_INTERNAL_41263fb7_4_k_cu_d15eb033_155994cuda3std3__45__cpo3endE:
	.zero		1
	.type		_ZN40_INTERNAL_41263fb7_4_k_cu_d15eb033_155994cuda3std3__419piecewise_constructE,@object
	.size		_ZN40_INTERNAL_41263fb7_4_k_cu_d15eb033_155994cuda3std3__419piecewise_constructE,(_ZN40_INTERNAL_41263fb7_4_k_cu_d15eb033_155994cuda3std3__45__cpo4cendE - _ZN40_INTERNAL_41263fb7_4_k_cu_d15eb033_155994cuda3std3__419piecewise_constructE)
_ZN40_INTERNAL_41263fb7_4_k_cu_d15eb033_155994cuda3std3__419piecewise_constructE:
	.zero		1
	.type		_ZN40_INTERNAL_41263fb7_4_k_cu_d15eb033_155994cuda3std3__45__cpo4cendE,@object
	.size		_ZN40_INTERNAL_41263fb7_4_k_cu_d15eb033_155994cuda3std3__45__cpo4cendE,(_ZN40_INTERNAL_41263fb7_4_k_cu_d15eb033_155994cuda3std6ranges3__45__cpo4swapE - _ZN40_INTERNAL_41263fb7_4_k_cu_d15eb033_155994cuda3std3__45__cpo4cendE)
_ZN40_INTERNAL_41263fb7_4_k_cu_d15eb033_155994cuda3std3__45__cpo4cendE:
	.zero		1
	.type		_ZN40_INTERNAL_41263fb7_4_k_cu_d15eb033_155994cuda3std6ranges3__45__cpo4swapE,@object
	.size		_ZN40_INTERNAL_41263fb7_4_k_cu_d15eb033_155994cuda3std6ranges3__45__cpo4swapE,(.L_8 - _ZN40_INTERNAL_41263fb7_4_k_cu_d15eb033_155994cuda3std6ranges3__45__cpo4swapE)
_ZN40_INTERNAL_41263fb7_4_k_cu_d15eb033_155994cuda3std6ranges3__45__cpo4swapE:
	.zero		1
.L_8:


//--------------------- .nv.constant0._ZN7cutlass13device_kernelINS_4gemm6kernel13GemmUniversalIN4cute5tupleIJiiiiEEENS1_10collective13CollectiveMmaINS1_34MainloopSm90TmaGmmaWarpSpecializedILi14ENS5_IJNS4_1CILi4EEENSA_ILi1EEESC_EEENS1_35KernelTmaWarpSpecializedCooperativeEEENS5_IJNSA_ILi256EEESG_NSA_ILi32EEEEEEaNS5_IJlSC_lEEEaSJ_NS4_8TiledMMAINS4_8MMA_AtomIJNS4_4SM904GMMA27MMA_64x256x32_S32S8S8_SS_TNEEEENS4_6LayoutINS5_IJNSA_ILi2EEESC_SC_EEENS5_IJSC_NSA_ILi0EEEST_EEEEENS5_IJNS4_10UnderscoreESW_SW_EEEEENS4_13SM90_TMA_LOADENS4_14ComposedLayoutINS4_7SwizzleILi1ELi4ELi3EEENS4_18smem_ptr_flag_bitsILi8EEENSQ_INS5_IJNSA_ILi8EEESH_EEENS5_IJSH_SC_EEEEEEEvNS4_8identityENS4_23SM90_TMA_LOAD_MULTICASTES19_vS1A_EENS_8epilogue10collective6detail29Sm90TmaWarpSpecializedAdapterINS1E_15DefaultEpilogueIaSJ_SJ_NS1D_6thread17LinearCombinationIaLi1EiiLNS1I_9ScaleType4KindE0ELNS_15FloatRoundStyleE2EaEENS1_15EpilogueDefaultEEEEEvvEEEEvNT_6ParamsE --------------------------
	.section	.nv.constant0._ZN7cutlass13device_kernelINS_4gemm6kernel13GemmUniversalIN4cute5tupleIJiiiiEEENS1_10collective13CollectiveMmaINS1_34MainloopSm90TmaGmmaWarpSpecializedILi14ENS5_IJNS4_1CILi4EEENSA_ILi1EEESC_EEENS1_35KernelTmaWarpSpecializedCooperativeEEENS5_IJNSA_ILi256EEESG_NSA_ILi32EEEEEEaNS5_IJlSC_lEEEaSJ_NS4_8TiledMMAINS4_8MMA_AtomIJNS4_4SM904GMMA27MMA_64x256x32_S32S8S8_SS_TNEEEENS4_6LayoutINS5_IJNSA_ILi2EEESC_SC_EEENS5_IJSC_NSA_ILi0EEEST_EEEEENS5_IJNS4_10UnderscoreESW_SW_EEEEENS4_13SM90_TMA_LOADENS4_14ComposedLayoutINS4_7SwizzleILi1ELi4ELi3EEENS4_18smem_ptr_flag_bitsILi8EEENSQ_INS5_IJNSA_ILi8EEESH_EEENS5_IJSH_SC_EEEEEEEvNS4_8identityENS4_23SM90_TMA_LOAD_MULTICASTES19_vS1A_EENS_8epilogue10collective6detail29Sm90TmaWarpSpecializedAdapterINS1E_15DefaultEpilogueIaSJ_SJ_NS1D_6thread17LinearCombinationIaLi1EiiLNS1I_9ScaleType4KindE0ELNS_15FloatRoundStyleE2EaEENS1_15EpilogueDefaultEEEEEvvEEEEvNT_6ParamsE,"a",@progbits
	.sectionflags	@""
	.align	4
.nv.constant0._ZN7cutlass13device_kernelINS_4gemm6kernel13GemmUniversalIN4cute5tupleIJiiiiEEENS1_10collective13CollectiveMmaINS1_34MainloopSm90TmaGmmaWarpSpecializedILi14ENS5_IJNS4_1CILi4EEENSA_ILi1EEESC_EEENS1_35KernelTmaWarpSpecializedCooperativeEEENS5_IJNSA_ILi256EEESG_NSA_ILi32EEEEEEaNS5_IJlSC_lEEEaSJ_NS4_8TiledMMAINS4_8MMA_AtomIJNS4_4SM904GMMA27MMA_64x256x32_S32S8S8_SS_TNEEEENS4_6LayoutINS5_IJNSA_ILi2EEESC_SC_EEENS5_IJSC_NSA_ILi0EEEST_EEEEENS5_IJNS4_10UnderscoreESW_SW_EEEEENS4_13SM90_TMA_LOADENS4_14ComposedLayoutINS4_7SwizzleILi1ELi4ELi3EEENS4_18smem_ptr_flag_bitsILi8EEENSQ_INS5_IJNSA_ILi8EEESH_EEENS5_IJSH_SC_EEEEEEEvNS4_8identityENS4_23SM90_TMA_LOAD_MULTICASTES19_vS1A_EENS_8epilogue10collective6detail29Sm90TmaWarpSpecializedAdapterINS1E_15DefaultEpilogueIaSJ_SJ_NS1D_6thread17LinearCombinationIaLi1EiiLNS1I_9ScaleType4KindE0ELNS_15FloatRoundStyleE2EaEENS1_15EpilogueDefaultEEEEEvvEEEEvNT_6ParamsE:
	.zero		1664


//--------------------- SYMBOLS --------------------------

	.type		.nv.reservedSmem.offset0,@object
	.size		.nv.reservedSmem.offset0,0x4
	.type		__assertfail,@function
